// auto-generated by cutlass_sweep.gemm — config: {"arch": "sm_90", "cluster_m": 2, "cluster_n": 1, "dtype": "fp16", "stages": 4, "tile_k": 32, "tile_m": 64, "tile_n": 64}
#include "cutlass/cutlass.h"
#include "cutlass/gemm/collective/collective_builder.hpp"
#include "cutlass/gemm/device/gemm_universal_adapter.h"
#include "cutlass/gemm/kernel/gemm_universal.hpp"
#include "cutlass/epilogue/collective/collective_builder.hpp"

using ElemA = cutlass::half_t;
using ElemB = cutlass::half_t;
using ElemCD = cutlass::half_t;
using Acc  = float;
using TileShape    = cute::Shape<cute::_64, cute::_64, cute::_32>;
using ClusterShape = cute::Shape<cute::_2, cute::_1, cute::_1>;

using CollectiveEpilogue = typename cutlass::epilogue::collective::CollectiveBuilder<
    cutlass::arch::Sm90, cutlass::arch::OpClassTensorOp,
    TileShape, ClusterShape,
    cutlass::epilogue::collective::EpilogueTileAuto,
    Acc, Acc,
    ElemCD, cutlass::layout::RowMajor, 128 / cutlass::sizeof_bits<ElemCD>::value,
    ElemCD, cutlass::layout::RowMajor, 128 / cutlass::sizeof_bits<ElemCD>::value,
    cutlass::epilogue::collective::EpilogueScheduleAuto
  >::CollectiveOp;

using CollectiveMainloop = typename cutlass::gemm::collective::CollectiveBuilder<
    cutlass::arch::Sm90, cutlass::arch::OpClassTensorOp,
    ElemA, cutlass::layout::RowMajor, 128 / cutlass::sizeof_bits<ElemA>::value,
    ElemB, cutlass::layout::ColumnMajor, 128 / cutlass::sizeof_bits<ElemB>::value,
    Acc,
    TileShape, ClusterShape,
    cutlass::gemm::collective::StageCount<4>,
    cutlass::gemm::collective::KernelScheduleAuto
  >::CollectiveOp;

using GemmKernel = cutlass::gemm::kernel::GemmUniversal<
    cute::Shape<int,int,int,int>,
    CollectiveMainloop,
    CollectiveEpilogue
>;
using Gemm = cutlass::gemm::device::GemmUniversalAdapter<GemmKernel>;

// Force the device kernel symbol into the cubin without needing a host main.
auto* _anchor = &cutlass::device_kernel<GemmKernel>;


// ===== COMPILED SASS (sm_90a) =====

	.target	sm_90a

	.elftype	@"ET_EXEC"


//--------------------- .note.nv.tkinfo           --------------------------
	.section	.note.nv.tkinfo,"",@"SHT_NOTE"
	.sectionflags	@"SHF_NOTE_NV_TKINFO"
	.tkinfo
        /*0018*/ 	.word	0x00000002
        /*0030*/ 	.string	""
        /*0030*/ 	.string	"ptxas"
        /*0030*/ 	.string	"Cuda compilation tools, release 13.0, V13.0.88"
        /*0030*/ 	.string	"Build cuda_13.0.r13.0/compiler.36424714_0"
        /*0030*/ 	.string	"-arch sm_90a -m 64 "



//--------------------- .note.nv.cuinfo           --------------------------
	.section	.note.nv.cuinfo,"",@"SHT_NOTE"
	.sectionflags	@"SHF_NOTE_NV_CUINFO"
        /*0018*/ 	.short	0x0002
        /*001a*/ 	.short	0x005a
        /*001c*/ 	.short	0x0082
	.zero		2


//--------------------- .nv.info                  --------------------------
	.section	.nv.info,"",@"SHT_CUDA_INFO"
	.align	4


	//----- nvinfo : EIATTR_REGCOUNT
	.align		4
        /*0000*/ 	.byte	0x04, 0x2f
        /*0002*/ 	.short	(.L_15 - .L_14)
	.align		4
.L_14:
        /*0004*/ 	.word	index@(_ZN7cutlass13device_kernelINS_4gemm6kernel13GemmUniversalIN4cute5tupleIJiiiiEEENS1_10collective13CollectiveMmaINS1_34MainloopSm90TmaGmmaWarpSpecializedILi4ENS5_IJNS4_1CILi2EEENSA_ILi1EEESC_EEENS1_32KernelTmaWarpSpecializedPingpongEEENS5_IJNSA_ILi64EEESG_NSA_ILi32EEEEEENS_6half_tENS5_IJlSC_lEEESJ_SK_NS4_8TiledMMAINS4_8MMA_AtomIJNS4_4SM904GMMA25MMA_64x64x16_F32F16F16_SSILNSO_5MajorE0ELSQ_0ELNSO_7ScaleInE1ELSR_1EEEEEENS4_6LayoutINS5_IJSC_SC_SC_EEENS5_IJNSA_ILi0EEESW_SW_EEEEENS5_IJNS4_10UnderscoreESZ_SZ_EEEEENS4_13SM90_TMA_LOADENS4_14ComposedLayoutINS4_7SwizzleILi2ELi4ELi3EEENS4_18smem_ptr_flag_bitsILi16EEENSU_INS5_IJNSA_ILi8EEESH_EEENS5_IJSH_SC_EEEEEEEvNS4_8identityENS4_23SM90_TMA_LOAD_MULTICASTES1C_vS1D_EENS_8epilogue10collective6detail29Sm90TmaWarpSpecializedAdapterINS1H_15DefaultEpilogueISJ_SK_SK_NS1G_6thread17LinearCombinationISJ_Li1EffLNS1L_9ScaleType4KindE0ELNS_15FloatRoundStyleE2ESJ_EENS1_15EpilogueDefaultEEEEEvvEEEEvNT_6ParamsE)
        /*0008*/ 	.word	0x000000a8


	//----- nvinfo : EIATTR_FRAME_SIZE
	.align		4
.L_15:
        /*000c*/ 	.byte	0x04, 0x11
        /*000e*/ 	.short	(.L_17 - .L_16)
	.align		4
.L_16:
        /*0010*/ 	.word	index@(_ZN7cutlass13device_kernelINS_4gemm6kernel13GemmUniversalIN4cute5tupleIJiiiiEEENS1_10collective13CollectiveMmaINS1_34MainloopSm90TmaGmmaWarpSpecializedILi4ENS5_IJNS4_1CILi2EEENSA_ILi1EEESC_EEENS1_32KernelTmaWarpSpecializedPingpongEEENS5_IJNSA_ILi64EEESG_NSA_ILi32EEEEEENS_6half_tENS5_IJlSC_lEEESJ_SK_NS4_8TiledMMAINS4_8MMA_AtomIJNS4_4SM904GMMA25MMA_64x64x16_F32F16F16_SSILNSO_5MajorE0ELSQ_0ELNSO_7ScaleInE1ELSR_1EEEEEENS4_6LayoutINS5_IJSC_SC_SC_EEENS5_IJNSA_ILi0EEESW_SW_EEEEENS5_IJNS4_10UnderscoreESZ_SZ_EEEEENS4_13SM90_TMA_LOADENS4_14ComposedLayoutINS4_7SwizzleILi2ELi4ELi3EEENS4_18smem_ptr_flag_bitsILi16EEENSU_INS5_IJNSA_ILi8EEESH_EEENS5_IJSH_SC_EEEEEEEvNS4_8identityENS4_23SM90_TMA_LOAD_MULTICASTES1C_vS1D_EENS_8epilogue10collective6detail29Sm90TmaWarpSpecializedAdapterINS1H_15DefaultEpilogueISJ_SK_SK_NS1G_6thread17LinearCombinationISJ_Li1EffLNS1L_9ScaleType4KindE0ELNS_15FloatRoundStyleE2ESJ_EENS1_15EpilogueDefaultEEEEEvvEEEEvNT_6ParamsE)
        /*0014*/ 	.word	0x00000000


	//----- nvinfo : EIATTR_MIN_STACK_SIZE
	.align		4
.L_17:
        /*0018*/ 	.byte	0x04, 0x12
        /*001a*/ 	.short	(.L_19 - .L_18)
	.align		4
.L_18:
        /*001c*/ 	.word	index@(_ZN7cutlass13device_kernelINS_4gemm6kernel13GemmUniversalIN4cute5tupleIJiiiiEEENS1_10collective13CollectiveMmaINS1_34MainloopSm90TmaGmmaWarpSpecializedILi4ENS5_IJNS4_1CILi2EEENSA_ILi1EEESC_EEENS1_32KernelTmaWarpSpecializedPingpongEEENS5_IJNSA_ILi64EEESG_NSA_ILi32EEEEEENS_6half_tENS5_IJlSC_lEEESJ_SK_NS4_8TiledMMAINS4_8MMA_AtomIJNS4_4SM904GMMA25MMA_64x64x16_F32F16F16_SSILNSO_5MajorE0ELSQ_0ELNSO_7ScaleInE1ELSR_1EEEEEENS4_6LayoutINS5_IJSC_SC_SC_EEENS5_IJNSA_ILi0EEESW_SW_EEEEENS5_IJNS4_10UnderscoreESZ_SZ_EEEEENS4_13SM90_TMA_LOADENS4_14ComposedLayoutINS4_7SwizzleILi2ELi4ELi3EEENS4_18smem_ptr_flag_bitsILi16EEENSU_INS5_IJNSA_ILi8EEESH_EEENS5_IJSH_SC_EEEEEEEvNS4_8identityENS4_23SM90_TMA_LOAD_MULTICASTES1C_vS1D_EENS_8epilogue10collective6detail29Sm90TmaWarpSpecializedAdapterINS1H_15DefaultEpilogueISJ_SK_SK_NS1G_6thread17LinearCombinationISJ_Li1EffLNS1L_9ScaleType4KindE0ELNS_15FloatRoundStyleE2ESJ_EENS1_15EpilogueDefaultEEEEEvvEEEEvNT_6ParamsE)
        /*0020*/ 	.word	0x00000000
.L_19:


//--------------------- .nv.compat                --------------------------
	.section	.nv.compat,"",@"SHT_CUDA_COMPAT_INFO"
	.align	4
        /*0000*/ 	.byte	0x02, 0x09, 0x01, 0x00, 0x02, 0x02, 0x04, 0x00, 0x02, 0x05, 0x05, 0x00, 0x03, 0x07, 0x01, 0x01
        /*0010*/ 	.byte	0x02, 0x03, 0x01, 0x00, 0x02, 0x06, 0x01, 0x00, 0x04, 0x0b, 0x08, 0x00, 0x00, 0x00, 0x00, 0x00
        /*0020*/ 	.byte	0x00, 0x00, 0x00, 0x00


//--------------------- .nv.info._ZN7cutlass13device_kernelINS_4gemm6kernel13GemmUniversalIN4cute5tupleIJiiiiEEENS1_10collective13CollectiveMmaINS1_34MainloopSm90TmaGmmaWarpSpecializedILi4ENS5_IJNS4_1CILi2EEENSA_ILi1EEESC_EEENS1_32KernelTmaWarpSpecializedPingpongEEENS5_IJNSA_ILi64EEESG_NSA_ILi32EEEEEENS_6half_tENS5_IJlSC_lEEESJ_SK_NS4_8TiledMMAINS4_8MMA_AtomIJNS4_4SM904GMMA25MMA_64x64x16_F32F16F16_SSILNSO_5MajorE0ELSQ_0ELNSO_7ScaleInE1ELSR_1EEEEEENS4_6LayoutINS5_IJSC_SC_SC_EEENS5_IJNSA_ILi0EEESW_SW_EEEEENS5_IJNS4_10UnderscoreESZ_SZ_EEEEENS4_13SM90_TMA_LOADENS4_14ComposedLayoutINS4_7SwizzleILi2ELi4ELi3EEENS4_18smem_ptr_flag_bitsILi16EEENSU_INS5_IJNSA_ILi8EEESH_EEENS5_IJSH_SC_EEEEEEEvNS4_8identityENS4_23SM90_TMA_LOAD_MULTICASTES1C_vS1D_EENS_8epilogue10collective6detail29Sm90TmaWarpSpecializedAdapterINS1H_15DefaultEpilogueISJ_SK_SK_NS1G_6thread17LinearCombinationISJ_Li1EffLNS1L_9ScaleType4KindE0ELNS_15FloatRoundStyleE2ESJ_EENS1_15EpilogueDefaultEEEEEvvEEEEvNT_6ParamsE --------------------------
	.section	.nv.info._ZN7cutlass13device_kernelINS_4gemm6kernel13GemmUniversalIN4cute5tupleIJiiiiEEENS1_10collective13CollectiveMmaINS1_34MainloopSm90TmaGmmaWarpSpecializedILi4ENS5_IJNS4_1CILi2EEENSA_ILi1EEESC_EEENS1_32KernelTmaWarpSpecializedPingpongEEENS5_IJNSA_ILi64EEESG_NSA_ILi32EEEEEENS_6half_tENS5_IJlSC_lEEESJ_SK_NS4_8TiledMMAINS4_8MMA_AtomIJNS4_4SM904GMMA25MMA_64x64x16_F32F16F16_SSILNSO_5MajorE0ELSQ_0ELNSO_7ScaleInE1ELSR_1EEEEEENS4_6LayoutINS5_IJSC_SC_SC_EEENS5_IJNSA_ILi0EEESW_SW_EEEEENS5_IJNS4_10UnderscoreESZ_SZ_EEEEENS4_13SM90_TMA_LOADENS4_14ComposedLayoutINS4_7SwizzleILi2ELi4ELi3EEENS4_18smem_ptr_flag_bitsILi16EEENSU_INS5_IJNSA_ILi8EEESH_EEENS5_IJSH_SC_EEEEEEEvNS4_8identityENS4_23SM90_TMA_LOAD_MULTICASTES1C_vS1D_EENS_8epilogue10collective6detail29Sm90TmaWarpSpecializedAdapterINS1H_15DefaultEpilogueISJ_SK_SK_NS1G_6thread17LinearCombinationISJ_Li1EffLNS1L_9ScaleType4KindE0ELNS_15FloatRoundStyleE2ESJ_EENS1_15EpilogueDefaultEEEEEvvEEEEvNT_6ParamsE,"",@"SHT_CUDA_INFO"
	.sectionflags	@""
	.align	4


	//----- nvinfo : EIATTR_CUDA_API_VERSION
	.align		4
        /*0000*/ 	.byte	0x04, 0x37
        /*0002*/ 	.short	(.L_21 - .L_20)
.L_20:
        /*0004*/ 	.word	0x00000082


	//----- nvinfo : EIATTR_KPARAM_INFO
	.align		4
.L_21:
        /*0008*/ 	.byte	0x04, 0x17
        /*000a*/ 	.short	(.L_23 - .L_22)
.L_22:
        /*000c*/ 	.word	0x00000000
        /*0010*/ 	.short	0x0000
        /*0012*/ 	.short	0x0070
        /*0014*/ 	.byte	0x00, 0xf0, 0x01, 0x10


	//----- nvinfo : EIATTR_SPARSE_MMA_MASK
	.align		4
.L_23:
        /*0018*/ 	.byte	0x03, 0x50
        /*001a*/ 	.short	0x0000


	//----- nvinfo : EIATTR_MAXREG_COUNT
	.align		4
        /*001c*/ 	.byte	0x03, 0x1b
        /*001e*/ 	.short	0x00a8


	//----- nvinfo : EIATTR_NUM_BARRIERS
	.align		4
        /*0020*/ 	.byte	0x02, 0x4c
        /*0022*/ 	.byte	0x01
	.zero		1


	//----- nvinfo : EIATTR_EXTERNS
	.align		4
        /*0024*/ 	.byte	0x04, 0x0f
        /*0026*/ 	.short	(.L_25 - .L_24)


	//   ....[0]....
	.align		4
.L_24:
        /*0028*/ 	.word	index@(__assertfail)


	//----- nvinfo : EIATTR_MERCURY_ISA_VERSION
	.align		4
.L_25:
        /*002c*/ 	.byte	0x03, 0x5f
        /*002e*/ 	.short	0x0101


	//----- nvinfo : EIATTR_INT_WARP_WIDE_INSTR_OFFSETS
	.align		4
        /*0030*/ 	.byte	0x04, 0x31
        /*0032*/ 	.short	(.L_27 - .L_26)


	//   ....[0]....
.L_26:
        /*0034*/ 	.word	0x000005d0


	//   ....[1]....
        /*0038*/ 	.word	0x00000610


	//   ....[2]....
        /*003c*/ 	.word	0x000006a0


	//   ....[3]....
        /*0040*/ 	.word	0x000006b0


	//   ....[4]....
        /*0044*/ 	.word	0x000006d0


	//   ....[5]....
        /*0048*/ 	.word	0x000006f0


	//   ....[6]....
        /*004c*/ 	.word	0x000007e0


	//   ....[7]....
        /*0050*/ 	.word	0x00000800


	//   ....[8]....
        /*0054*/ 	.word	0x00001f50


	//----- nvinfo : EIATTR_COOP_GROUP_MASK_REGIDS
	.align		4
.L_27:
        /*0058*/ 	.byte	0x04, 0x29
        /*005a*/ 	.short	(.L_29 - .L_28)


	//   ....[0]....
.L_28:
        /*005c*/ 	.word	0xffffffff


	//   ....[1]....
        /*0060*/ 	.word	0xffffffff


	//   ....[2]....
        /*0064*/ 	.word	0xffffffff


	//   ....[3]....
        /*0068*/ 	.word	0xffffffff


	//   ....[4]....
        /*006c*/ 	.word	0xffffffff


	//   ....[5]....
        /*0070*/ 	.word	0xffffffff


	//   ....[6]....
        /*0074*/ 	.word	0xffffffff


	//----- nvinfo : EIATTR_COOP_GROUP_INSTR_OFFSETS
	.align		4
.L_29:
        /*0078*/ 	.byte	0x04, 0x28
        /*007a*/ 	.short	(.L_31 - .L_30)


	//   ....[0]....
.L_30:
        /*007c*/ 	.word	0x00000060


	//   ....[1]....
        /*0080*/ 	.word	0x00000080


	//   ....[2]....
        /*0084*/ 	.word	0x00000180


	//   ....[3]....
        /*0088*/ 	.word	0x000003b0


	//   ....[4]....
        /*008c*/ 	.word	0x00000400


	//   ....[5]....
        /*0090*/ 	.word	0x000004f0


	//   ....[6]....
        /*0094*/ 	.word	0x00000980


	//----- nvinfo : EIATTR_REG_RECONFIG
	.align		4
.L_31:
        /*0098*/ 	.byte	0x01, 0x54
	.zero		2


	//----- nvinfo : EIATTR_SYSCALL_OFFSETS
	.align		4
        /*009c*/ 	.byte	0x04, 0x46
        /*009e*/ 	.short	(.L_33 - .L_32)


	//   ....[0]....
.L_32:
        /*00a0*/ 	.word	0x00001960


	//----- nvinfo : EIATTR_MBARRIER_INSTR_OFFSETS
	.align		4
.L_33:
        /*00a4*/ 	.byte	0x04, 0x39
        /*00a6*/ 	.short	(.L_35 - .L_34)


	//   ....[0]....
.L_34:
        /*00a8*/ 	.word	0x00000300
        /*00ac*/ 	.word	0x000000ff
        /*00b0*/ 	.word	0x00000000
        /*00b4*/ 	.short	0x0100
        /*00b6*/ 	.byte	0x07
	.zero		1


	//   ....[1]....
        /*00b8*/ 	.word	0x00000310
        /*00bc*/ 	.word	0x000000ff
        /*00c0*/ 	.word	0x00000020
        /*00c4*/ 	.short	0x0100
        /*00c6*/ 	.byte	0x07
	.zero		1


	//   ....[2]....
        /*00c8*/ 	.word	0x00000320
        /*00cc*/ 	.word	0x000000ff
        /*00d0*/ 	.word	0x00000008
        /*00d4*/ 	.short	0x0100
        /*00d6*/ 	.byte	0x07
	.zero		1


	//   ....[3]....
        /*00d8*/ 	.word	0x00000330
        /*00dc*/ 	.word	0x000000ff
        /*00e0*/ 	.word	0x00000028
        /*00e4*/ 	.short	0x0100
        /*00e6*/ 	.byte	0x07
	.zero		1


	//   ....[4]....
        /*00e8*/ 	.word	0x00000340
        /*00ec*/ 	.word	0x000000ff
        /*00f0*/ 	.word	0x00000010
        /*00f4*/ 	.short	0x0100
        /*00f6*/ 	.byte	0x07
	.zero		1


	//   ....[5]....
        /*00f8*/ 	.word	0x00000350
        /*00fc*/ 	.word	0x000000ff
        /*0100*/ 	.word	0x00000030
        /*0104*/ 	.short	0x0100
        /*0106*/ 	.byte	0x07
	.zero		1


	//   ....[6]....
        /*0108*/ 	.word	0x00000360
        /*010c*/ 	.word	0x000000ff
        /*0110*/ 	.word	0x00000018
        /*0114*/ 	.short	0x0100
        /*0116*/ 	.byte	0x07
	.zero		1


	//   ....[7]....
        /*0118*/ 	.word	0x00000370
        /*011c*/ 	.word	0x000000ff
        /*0120*/ 	.word	0x00000038
        /*0124*/ 	.short	0x0100
        /*0126*/ 	.byte	0x07
	.zero		1


	//   ....[8]....
        /*0128*/ 	.word	0x00000840
        /*012c*/ 	.word	0x000000ff
        /*0130*/ 	.word	0x00000070
        /*0134*/ 	.short	0x0100
        /*0136*/ 	.byte	0x0c
	.zero		1


	//   ....[9]....
        /*0138*/ 	.word	0x00000890
        /*013c*/ 	.word	0x000000ff
        /*0140*/ 	.word	0x00000078
        /*0144*/ 	.short	0x0100
        /*0146*/ 	.byte	0x0c
	.zero		1


	//   ....[10]....
        /*0148*/ 	.word	0x000008c0
        /*014c*/ 	.word	0x000000ff
        /*0150*/ 	.word	0x00000050
        /*0154*/ 	.short	0x0100
        /*0156*/ 	.byte	0x0d
	.zero		1


	//   ....[11]....
        /*0158*/ 	.word	0x00000910
        /*015c*/ 	.word	0x000000ff
        /*0160*/ 	.word	0x00000058
        /*0164*/ 	.short	0x0100
        /*0166*/ 	.byte	0x0d
	.zero		1


	//   ....[12]....
        /*0168*/ 	.word	0x00000920
        /*016c*/ 	.word	0x000000ff
        /*0170*/ 	.word	0x00000060
        /*0174*/ 	.short	0x0100
        /*0176*/ 	.byte	0x0d
	.zero		1


	//   ....[13]....
        /*0178*/ 	.word	0x00000930
        /*017c*/ 	.word	0x000000ff
        /*0180*/ 	.word	0x00000068
        /*0184*/ 	.short	0x0100
        /*0186*/ 	.byte	0x0d
	.zero		1


	//   ....[14]....
        /*0188*/ 	.word	0x00001840
        /*018c*/ 	.word	0x0000003d
        /*0190*/ 	.word	0x00000000
        /*0194*/ 	.short	0x010a
        /*0196*/ 	.byte	0x31
	.zero		1


	//   ....[15]....
        /*0198*/ 	.word	0x000019f0
        /*019c*/ 	.word	0x00000003
        /*01a0*/ 	.word	0x00000000
        /*01a4*/ 	.short	0x010a
        /*01a6*/ 	.byte	0x3f
	.zero		1


	//   ....[16]....
        /*01a8*/ 	.word	0x00001a30
        /*01ac*/ 	.word	0x00000003
        /*01b0*/ 	.word	0x00000000
        /*01b4*/ 	.short	0x010a
        /*01b6*/ 	.byte	0x3f
	.zero		1


	//   ....[17]....
        /*01b8*/ 	.word	0x00001c30
        /*01bc*/ 	.word	0x000000ff
        /*01c0*/ 	.word	0x00000000
        /*01c4*/ 	.short	0x010a
        /*01c6*/ 	.byte	0x04
	.zero		1


	//   ....[18]....
        /*01c8*/ 	.word	0x00001c70
        /*01cc*/ 	.word	0x000000ff
        /*01d0*/ 	.word	0x00000000
        /*01d4*/ 	.short	0x010a
        /*01d6*/ 	.byte	0x04
	.zero		1


	//   ....[19]....
        /*01d8*/ 	.word	0x00001de0
        /*01dc*/ 	.word	0x00000005
        /*01e0*/ 	.word	0x00000000
        /*01e4*/ 	.short	0x0101
        /*01e6*/ 	.byte	0x3f
	.zero		1


	//   ....[20]....
        /*01e8*/ 	.word	0x00001ee0
        /*01ec*/ 	.word	0x0000003e
        /*01f0*/ 	.word	0x00000000
        /*01f4*/ 	.short	0x0101
        /*01f6*/ 	.byte	0x2c
	.zero		1


	//   ....[21]....
        /*01f8*/ 	.word	0x00001fd0
        /*01fc*/ 	.word	0x00000003
        /*0200*/ 	.word	0x00000000
        /*0204*/ 	.short	0x0101
        /*0206*/ 	.byte	0x3f
	.zero		1


	//   ....[22]....
        /*0208*/ 	.word	0x00002090
        /*020c*/ 	.word	0x0000003d
        /*0210*/ 	.word	0x00000010
        /*0214*/ 	.short	0x010a
        /*0216*/ 	.byte	0x31
	.zero		1


	//   ....[23]....
        /*0218*/ 	.word	0x00004540
        /*021c*/ 	.word	0x00000040
        /*0220*/ 	.word	0x00000000
        /*0224*/ 	.short	0x0101
        /*0226*/ 	.byte	0x2c
	.zero		1


	//   ....[24]....
        /*0228*/ 	.word	0x00004f70
        /*022c*/ 	.word	0x0000000c
        /*0230*/ 	.word	0x00000020
        /*0234*/ 	.short	0x010a
        /*0236*/ 	.byte	0x3f
	.zero		1


	//   ....[25]....
        /*0238*/ 	.word	0x00005330
        /*023c*/ 	.word	0x00000003
        /*0240*/ 	.word	0x00000078
        /*0244*/ 	.short	0x0101
        /*0246*/ 	.byte	0x3f
	.zero		1


	//   ....[26]....
        /*0248*/ 	.word	0x00005aa0
        /*024c*/ 	.word	0x00000007
        /*0250*/ 	.word	0x00000000
        /*0254*/ 	.short	0x010a
        /*0256*/ 	.byte	0x3f
	.zero		1


	//   ....[27]....
        /*0258*/ 	.word	0x00005b20
        /*025c*/ 	.word	0x00000009
        /*0260*/ 	.word	0x00000000
        /*0264*/ 	.short	0x010a
        /*0266*/ 	.byte	0x3f
	.zero		1


	//   ....[28]....
        /*0268*/ 	.word	0x00005bb0
        /*026c*/ 	.word	0x00000006
        /*0270*/ 	.word	0x00000000
        /*0274*/ 	.short	0x010a
        /*0276*/ 	.byte	0x3f
	.zero		1


	//   ....[29]....
        /*0278*/ 	.word	0x00005c40
        /*027c*/ 	.word	0x00000003
        /*0280*/ 	.word	0x00000000
        /*0284*/ 	.short	0x010a
        /*0286*/ 	.byte	0x3f
	.zero		1


	//   ....[30]....
        /*0288*/ 	.word	0x00005ca0
        /*028c*/ 	.word	0x0000003f
        /*0290*/ 	.word	0x00000000
        /*0294*/ 	.short	0x010a
        /*0296*/ 	.byte	0x3f
	.zero		1


	//   ....[31]....
        /*0298*/ 	.word	0x00005cf0
        /*029c*/ 	.word	0x00000003
        /*02a0*/ 	.word	0x00000000
        /*02a4*/ 	.short	0x010a
        /*02a6*/ 	.byte	0x3f
	.zero		1


	//   ....[32]....
        /*02a8*/ 	.word	0x00005d50
        /*02ac*/ 	.word	0x00000005
        /*02b0*/ 	.word	0x00000000
        /*02b4*/ 	.short	0x010a
        /*02b6*/ 	.byte	0x3f
	.zero		1


	//   ....[33]....
        /*02b8*/ 	.word	0x00005da0
        /*02bc*/ 	.word	0x0000003f
        /*02c0*/ 	.word	0x00000010
        /*02c4*/ 	.short	0x010a
        /*02c6*/ 	.byte	0x3f
	.zero		1


	//   ....[34]....
        /*02c8*/ 	.word	0x00005e70
        /*02cc*/ 	.word	0x0000000c
        /*02d0*/ 	.word	0x00000020
        /*02d4*/ 	.short	0x010a
        /*02d6*/ 	.byte	0x3f
	.zero		1


	//   ....[35]....
        /*02d8*/ 	.word	0x00005f40
        /*02dc*/ 	.word	0x00000007
        /*02e0*/ 	.word	0x00000000
        /*02e4*/ 	.short	0x010a
        /*02e6*/ 	.byte	0x3f
	.zero		1


	//   ....[36]....
        /*02e8*/ 	.word	0x00005f90
        /*02ec*/ 	.word	0x00000009
        /*02f0*/ 	.word	0x00000000
        /*02f4*/ 	.short	0x010a
        /*02f6*/ 	.byte	0x3f
	.zero		1


	//   ....[37]....
        /*02f8*/ 	.word	0x00005fe0
        /*02fc*/ 	.word	0x00000006
        /*0300*/ 	.word	0x00000000
        /*0304*/ 	.short	0x010a
        /*0306*/ 	.byte	0x3f
	.zero		1


	//----- nvinfo : EIATTR_NUM_MBARRIERS
	.align		4
.L_35:
        /*0308*/ 	.byte	0x03, 0x38
        /*030a*/ 	.short	0x000e


	//----- nvinfo : EIATTR_EXIT_INSTR_OFFSETS
	.align		4
        /*030c*/ 	.byte	0x04, 0x1c
        /*030e*/ 	.short	(.L_37 - .L_36)


	//   ....[0]....
.L_36:
        /*0310*/ 	.word	0x00001490


	//   ....[1]....
        /*0314*/ 	.word	0x000014f0


	//   ....[2]....
        /*0318*/ 	.word	0x00004c50


	//   ....[3]....
        /*031c*/ 	.word	0x00004c80


	//   ....[4]....
        /*0320*/ 	.word	0x00005c90


	//----- nvinfo : EIATTR_MAX_THREADS
	.align		4
.L_37:
        /*0324*/ 	.byte	0x04, 0x05
        /*0326*/ 	.short	(.L_39 - .L_38)
.L_38:
        /*0328*/ 	.word	0x00000180
        /*032c*/ 	.word	0x00000001
        /*0330*/ 	.word	0x00000001


	//----- nvinfo : EIATTR_CRS_STACK_SIZE
	.align		4
.L_39:
        /*0334*/ 	.byte	0x04, 0x1e
        /*0336*/ 	.short	(.L_41 - .L_40)
.L_40:
        /*0338*/ 	.word	0x00000000


	//----- nvinfo : EIATTR_CBANK_PARAM_SIZE
	.align		4
.L_41:
        /*033c*/ 	.byte	0x03, 0x19
        /*033e*/ 	.short	0x0470


	//----- nvinfo : EIATTR_PARAM_CBANK
	.align		4
        /*0340*/ 	.byte	0x04, 0x0a
        /*0342*/ 	.short	(.L_43 - .L_42)
	.align		4
.L_42:
        /*0344*/ 	.word	index@(.nv.constant0._ZN7cutlass13device_kernelINS_4gemm6kernel13GemmUniversalIN4cute5tupleIJiiiiEEENS1_10collective13CollectiveMmaINS1_34MainloopSm90TmaGmmaWarpSpecializedILi4ENS5_IJNS4_1CILi2EEENSA_ILi1EEESC_EEENS1_32KernelTmaWarpSpecializedPingpongEEENS5_IJNSA_ILi64EEESG_NSA_ILi32EEEEEENS_6half_tENS5_IJlSC_lEEESJ_SK_NS4_8TiledMMAINS4_8MMA_AtomIJNS4_4SM904GMMA25MMA_64x64x16_F32F16F16_SSILNSO_5MajorE0ELSQ_0ELNSO_7ScaleInE1ELSR_1EEEEEENS4_6LayoutINS5_IJSC_SC_SC_EEENS5_IJNSA_ILi0EEESW_SW_EEEEENS5_IJNS4_10UnderscoreESZ_SZ_EEEEENS4_13SM90_TMA_LOADENS4_14ComposedLayoutINS4_7SwizzleILi2ELi4ELi3EEENS4_18smem_ptr_flag_bitsILi16EEENSU_INS5_IJNSA_ILi8EEESH_EEENS5_IJSH_SC_EEEEEEEvNS4_8identityENS4_23SM90_TMA_LOAD_MULTICASTES1C_vS1D_EENS_8epilogue10collective6detail29Sm90TmaWarpSpecializedAdapterINS1H_15DefaultEpilogueISJ_SK_SK_NS1G_6thread17LinearCombinationISJ_Li1EffLNS1L_9ScaleType4KindE0ELNS_15FloatRoundStyleE2ESJ_EENS1_15EpilogueDefaultEEEEEvvEEEEvNT_6ParamsE)
        /*0348*/ 	.short	0x0210
        /*034a*/ 	.short	0x0470


	//----- nvinfo : EIATTR_SW_WAR
	.align		4
.L_43:
        /*034c*/ 	.byte	0x04, 0x36
        /*034e*/ 	.short	(.L_45 - .L_44)
.L_44:
        /*0350*/ 	.word	0x00000008
.L_45:


//--------------------- .nv.callgraph             --------------------------
	.section	.nv.callgraph,"",@"SHT_CUDA_CALLGRAPH"
	.align	4
	.sectionentsize	8
	.align		4
        /*0000*/ 	.word	0x00000000
	.align		4
        /*0004*/ 	.word	0xffffffff
	.align		4
        /*0008*/ 	.word	index@(_ZN7cutlass13device_kernelINS_4gemm6kernel13GemmUniversalIN4cute5tupleIJiiiiEEENS1_10collective13CollectiveMmaINS1_34MainloopSm90TmaGmmaWarpSpecializedILi4ENS5_IJNS4_1CILi2EEENSA_ILi1EEESC_EEENS1_32KernelTmaWarpSpecializedPingpongEEENS5_IJNSA_ILi64EEESG_NSA_ILi32EEEEEENS_6half_tENS5_IJlSC_lEEESJ_SK_NS4_8TiledMMAINS4_8MMA_AtomIJNS4_4SM904GMMA25MMA_64x64x16_F32F16F16_SSILNSO_5MajorE0ELSQ_0ELNSO_7ScaleInE1ELSR_1EEEEEENS4_6LayoutINS5_IJSC_SC_SC_EEENS5_IJNSA_ILi0EEESW_SW_EEEEENS5_IJNS4_10UnderscoreESZ_SZ_EEEEENS4_13SM90_TMA_LOADENS4_14ComposedLayoutINS4_7SwizzleILi2ELi4ELi3EEENS4_18smem_ptr_flag_bitsILi16EEENSU_INS5_IJNSA_ILi8EEESH_EEENS5_IJSH_SC_EEEEEEEvNS4_8identityENS4_23SM90_TMA_LOAD_MULTICASTES1C_vS1D_EENS_8epilogue10collective6detail29Sm90TmaWarpSpecializedAdapterINS1H_15DefaultEpilogueISJ_SK_SK_NS1G_6thread17LinearCombinationISJ_Li1EffLNS1L_9ScaleType4KindE0ELNS_15FloatRoundStyleE2ESJ_EENS1_15EpilogueDefaultEEEEEvvEEEEvNT_6ParamsE)
	.align		4
        /*000c*/ 	.word	index@(__assertfail)
	.align		4
        /*0010*/ 	.word	0x00000000
	.align		4
        /*0014*/ 	.word	0xfffffffe
	.align		4
        /*0018*/ 	.word	0x00000000
	.align		4
        /*001c*/ 	.word	0xfffffffd
	.align		4
        /*0020*/ 	.word	0x00000000
	.align		4
        /*0024*/ 	.word	0xfffffffc


//--------------------- .nv.constant4             --------------------------
	.section	.nv.constant4,"a",@progbits
	.align	8
	.align		8
.nv.constant4:
        /*0000*/ 	.dword	__assertfail
	.align		8
        /*0008*/ 	.dword	__unnamed_1
	.align		8
        /*0010*/ 	.dword	_ZN39_INTERNAL_6a070f58_4_k_cu_7f014ffc_37814cuda3std3__45__cpo5beginE
	.align		8
        /*0018*/ 	.dword	_ZN39_INTERNAL_6a070f58_4_k_cu_7f014ffc_37814cuda3std3__45__cpo3endE
	.align		8
        /*0020*/ 	.dword	_ZN39_INTERNAL_6a070f58_4_k_cu_7f014ffc_37814cuda3std3__45__cpo6cbeginE
	.align		8
        /*0028*/ 	.dword	_ZN39_INTERNAL_6a070f58_4_k_cu_7f014ffc_37814cuda3std3__45__cpo4cendE
	.align		8
        /*0030*/ 	.dword	_ZN39_INTERNAL_6a070f58_4_k_cu_7f014ffc_37814cuda3std3__441_GLOBAL__N__6a070f58_4_k_cu_7f014ffc_37816ignoreE
	.align		8
        /*0038*/ 	.dword	_ZN39_INTERNAL_6a070f58_4_k_cu_7f014ffc_37814cuda3std3__419piecewise_constructE
	.align		8
        /*0040*/ 	.dword	_ZN39_INTERNAL_6a070f58_4_k_cu_7f014ffc_37814cuda3std3__48in_placeE
	.align		8
        /*0048*/ 	.dword	_ZN39_INTERNAL_6a070f58_4_k_cu_7f014ffc_37814cuda3std6ranges3__45__cpo4swapE
	.align		8
        /*0050*/ 	.dword	_ZN39_INTERNAL_6a070f58_4_k_cu_7f014ffc_37814cuda3std6ranges3__45__cpo9iter_moveE
	.align		8
        /*0058*/ 	.dword	_ZN39_INTERNAL_6a070f58_4_k_cu_7f014ffc_37814cute7productE
	.align		8
        /*0060*/ 	.dword	_ZN39_INTERNAL_6a070f58_4_k_cu_7f014ffc_37814cute1_E
	.align		8
        /*0068*/ 	.dword	$str$22
	.align		8
        /*0070*/ 	.dword	$str$23


//--------------------- .text._ZN7cutlass13device_kernelINS_4gemm6kernel13GemmUniversalIN4cute5tupleIJiiiiEEENS1_10collective13CollectiveMmaINS1_34MainloopSm90TmaGmmaWarpSpecializedILi4ENS5_IJNS4_1CILi2EEENSA_ILi1EEESC_EEENS1_32KernelTmaWarpSpecializedPingpongEEENS5_IJNSA_ILi64EEESG_NSA_ILi32EEEEEENS_6half_tENS5_IJlSC_lEEESJ_SK_NS4_8TiledMMAINS4_8MMA_AtomIJNS4_4SM904GMMA25MMA_64x64x16_F32F16F16_SSILNSO_5MajorE0ELSQ_0ELNSO_7ScaleInE1ELSR_1EEEEEENS4_6LayoutINS5_IJSC_SC_SC_EEENS5_IJNSA_ILi0EEESW_SW_EEEEENS5_IJNS4_10UnderscoreESZ_SZ_EEEEENS4_13SM90_TMA_LOADENS4_14ComposedLayoutINS4_7SwizzleILi2ELi4ELi3EEENS4_18smem_ptr_flag_bitsILi16EEENSU_INS5_IJNSA_ILi8EEESH_EEENS5_IJSH_SC_EEEEEEEvNS4_8identityENS4_23SM90_TMA_LOAD_MULTICASTES1C_vS1D_EENS_8epilogue10collective6detail29Sm90TmaWarpSpecializedAdapterINS1H_15DefaultEpilogueISJ_SK_SK_NS1G_6thread17LinearCombinationISJ_Li1EffLNS1L_9ScaleType4KindE0ELNS_15FloatRoundStyleE2ESJ_EENS1_15EpilogueDefaultEEEEEvvEEEEvNT_6ParamsE --------------------------
	.section	.text._ZN7cutlass13device_kernelINS_4gemm6kernel13GemmUniversalIN4cute5tupleIJiiiiEEENS1_10collective13CollectiveMmaINS1_34MainloopSm90TmaGmmaWarpSpecializedILi4ENS5_IJNS4_1CILi2EEENSA_ILi1EEESC_EEENS1_32KernelTmaWarpSpecializedPingpongEEENS5_IJNSA_ILi64EEESG_NSA_ILi32EEEEEENS_6half_tENS5_IJlSC_lEEESJ_SK_NS4_8TiledMMAINS4_8MMA_AtomIJNS4_4SM904GMMA25MMA_64x64x16_F32F16F16_SSILNSO_5MajorE0ELSQ_0ELNSO_7ScaleInE1ELSR_1EEEEEENS4_6LayoutINS5_IJSC_SC_SC_EEENS5_IJNSA_ILi0EEESW_SW_EEEEENS5_IJNS4_10UnderscoreESZ_SZ_EEEEENS4_13SM90_TMA_LOADENS4_14ComposedLayoutINS4_7SwizzleILi2ELi4ELi3EEENS4_18smem_ptr_flag_bitsILi16EEENSU_INS5_IJNSA_ILi8EEESH_EEENS5_IJSH_SC_EEEEEEEvNS4_8identityENS4_23SM90_TMA_LOAD_MULTICASTES1C_vS1D_EENS_8epilogue10collective6detail29Sm90TmaWarpSpecializedAdapterINS1H_15DefaultEpilogueISJ_SK_SK_NS1G_6thread17LinearCombinationISJ_Li1EffLNS1L_9ScaleType4KindE0ELNS_15FloatRoundStyleE2ESJ_EENS1_15EpilogueDefaultEEEEEvvEEEEvNT_6ParamsE,"ax",@progbits
	.align	128
.text._ZN7cutlass13device_kernelINS_4gemm6kernel13GemmUniversalIN4cute5tupleIJiiiiEEENS1_10collective13CollectiveMmaINS1_34MainloopSm90TmaGmmaWarpSpecializedILi4ENS5_IJNS4_1CILi2EEENSA_ILi1EEESC_EEENS1_32KernelTmaWarpSpecializedPingpongEEENS5_IJNSA_ILi64EEESG_NSA_ILi32EEEEEENS_6half_tENS5_IJlSC_lEEESJ_SK_NS4_8TiledMMAINS4_8MMA_AtomIJNS4_4SM904GMMA25MMA_64x64x16_F32F16F16_SSILNSO_5MajorE0ELSQ_0ELNSO_7ScaleInE1ELSR_1EEEEEENS4_6LayoutINS5_IJSC_SC_SC_EEENS5_IJNSA_ILi0EEESW_SW_EEEEENS5_IJNS4_10UnderscoreESZ_SZ_EEEEENS4_13SM90_TMA_LOADENS4_14ComposedLayoutINS4_7SwizzleILi2ELi4ELi3EEENS4_18smem_ptr_flag_bitsILi16EEENSU_INS5_IJNSA_ILi8EEESH_EEENS5_IJSH_SC_EEEEEEEvNS4_8identityENS4_23SM90_TMA_LOAD_MULTICASTES1C_vS1D_EENS_8epilogue10collective6detail29Sm90TmaWarpSpecializedAdapterINS1H_15DefaultEpilogueISJ_SK_SK_NS1G_6thread17LinearCombinationISJ_Li1EffLNS1L_9ScaleType4KindE0ELNS_15FloatRoundStyleE2ESJ_EENS1_15EpilogueDefaultEEEEEvvEEEEvNT_6ParamsE:
        .type           _ZN7cutlass13device_kernelINS_4gemm6kernel13GemmUniversalIN4cute5tupleIJiiiiEEENS1_10collective13CollectiveMmaINS1_34MainloopSm90TmaGmmaWarpSpecializedILi4ENS5_IJNS4_1CILi2EEENSA_ILi1EEESC_EEENS1_32KernelTmaWarpSpecializedPingpongEEENS5_IJNSA_ILi64EEESG_NSA_ILi32EEEEEENS_6half_tENS5_IJlSC_lEEESJ_SK_NS4_8TiledMMAINS4_8MMA_AtomIJNS4_4SM904GMMA25MMA_64x64x16_F32F16F16_SSILNSO_5MajorE0ELSQ_0ELNSO_7ScaleInE1ELSR_1EEEEEENS4_6LayoutINS5_IJSC_SC_SC_EEENS5_IJNSA_ILi0EEESW_SW_EEEEENS5_IJNS4_10UnderscoreESZ_SZ_EEEEENS4_13SM90_TMA_LOADENS4_14ComposedLayoutINS4_7SwizzleILi2ELi4ELi3EEENS4_18smem_ptr_flag_bitsILi16EEENSU_INS5_IJNSA_ILi8EEESH_EEENS5_IJSH_SC_EEEEEEEvNS4_8identityENS4_23SM90_TMA_LOAD_MULTICASTES1C_vS1D_EENS_8epilogue10collective6detail29Sm90TmaWarpSpecializedAdapterINS1H_15DefaultEpilogueISJ_SK_SK_NS1G_6thread17LinearCombinationISJ_Li1EffLNS1L_9ScaleType4KindE0ELNS_15FloatRoundStyleE2ESJ_EENS1_15EpilogueDefaultEEEEEvvEEEEvNT_6ParamsE,@function
        .size           _ZN7cutlass13device_kernelINS_4gemm6kernel13GemmUniversalIN4cute5tupleIJiiiiEEENS1_10collective13CollectiveMmaINS1_34MainloopSm90TmaGmmaWarpSpecializedILi4ENS5_IJNS4_1CILi2EEENSA_ILi1EEESC_EEENS1_32KernelTmaWarpSpecializedPingpongEEENS5_IJNSA_ILi64EEESG_NSA_ILi32EEEEEENS_6half_tENS5_IJlSC_lEEESJ_SK_NS4_8TiledMMAINS4_8MMA_AtomIJNS4_4SM904GMMA25MMA_64x64x16_F32F16F16_SSILNSO_5MajorE0ELSQ_0ELNSO_7ScaleInE1ELSR_1EEEEEENS4_6LayoutINS5_IJSC_SC_SC_EEENS5_IJNSA_ILi0EEESW_SW_EEEEENS5_IJNS4_10UnderscoreESZ_SZ_EEEEENS4_13SM90_TMA_LOADENS4_14ComposedLayoutINS4_7SwizzleILi2ELi4ELi3EEENS4_18smem_ptr_flag_bitsILi16EEENSU_INS5_IJNSA_ILi8EEESH_EEENS5_IJSH_SC_EEEEEEEvNS4_8identityENS4_23SM90_TMA_LOAD_MULTICASTES1C_vS1D_EENS_8epilogue10collective6detail29Sm90TmaWarpSpecializedAdapterINS1H_15DefaultEpilogueISJ_SK_SK_NS1G_6thread17LinearCombinationISJ_Li1EffLNS1L_9ScaleType4KindE0ELNS_15FloatRoundStyleE2ESJ_EENS1_15EpilogueDefaultEEEEEvvEEEEvNT_6ParamsE,(.L_x_136 - _ZN7cutlass13device_kernelINS_4gemm6kernel13GemmUniversalIN4cute5tupleIJiiiiEEENS1_10collective13CollectiveMmaINS1_34MainloopSm90TmaGmmaWarpSpecializedILi4ENS5_IJNS4_1CILi2EEENSA_ILi1EEESC_EEENS1_32KernelTmaWarpSpecializedPingpongEEENS5_IJNSA_ILi64EEESG_NSA_ILi32EEEEEENS_6half_tENS5_IJlSC_lEEESJ_SK_NS4_8TiledMMAINS4_8MMA_AtomIJNS4_4SM904GMMA25MMA_64x64x16_F32F16F16_SSILNSO_5MajorE0ELSQ_0ELNSO_7ScaleInE1ELSR_1EEEEEENS4_6LayoutINS5_IJSC_SC_SC_EEENS5_IJNSA_ILi0EEESW_SW_EEEEENS5_IJNS4_10UnderscoreESZ_SZ_EEEEENS4_13SM90_TMA_LOADENS4_14ComposedLayoutINS4_7SwizzleILi2ELi4ELi3EEENS4_18smem_ptr_flag_bitsILi16EEENSU_INS5_IJNSA_ILi8EEESH_EEENS5_IJSH_SC_EEEEEEEvNS4_8identityENS4_23SM90_TMA_LOAD_MULTICASTES1C_vS1D_EENS_8epilogue10collective6detail29Sm90TmaWarpSpecializedAdapterINS1H_15DefaultEpilogueISJ_SK_SK_NS1G_6thread17LinearCombinationISJ_Li1EffLNS1L_9ScaleType4KindE0ELNS_15FloatRoundStyleE2ESJ_EENS1_15EpilogueDefaultEEEEEvvEEEEvNT_6ParamsE)
        .other          _ZN7cutlass13device_kernelINS_4gemm6kernel13GemmUniversalIN4cute5tupleIJiiiiEEENS1_10collective13CollectiveMmaINS1_34MainloopSm90TmaGmmaWarpSpecializedILi4ENS5_IJNS4_1CILi2EEENSA_ILi1EEESC_EEENS1_32KernelTmaWarpSpecializedPingpongEEENS5_IJNSA_ILi64EEESG_NSA_ILi32EEEEEENS_6half_tENS5_IJlSC_lEEESJ_SK_NS4_8TiledMMAINS4_8MMA_AtomIJNS4_4SM904GMMA25MMA_64x64x16_F32F16F16_SSILNSO_5MajorE0ELSQ_0ELNSO_7ScaleInE1ELSR_1EEEEEENS4_6LayoutINS5_IJSC_SC_SC_EEENS5_IJNSA_ILi0EEESW_SW_EEEEENS5_IJNS4_10UnderscoreESZ_SZ_EEEEENS4_13SM90_TMA_LOADENS4_14ComposedLayoutINS4_7SwizzleILi2ELi4ELi3EEENS4_18smem_ptr_flag_bitsILi16EEENSU_INS5_IJNSA_ILi8EEESH_EEENS5_IJSH_SC_EEEEEEEvNS4_8identityENS4_23SM90_TMA_LOAD_MULTICASTES1C_vS1D_EENS_8epilogue10collective6detail29Sm90TmaWarpSpecializedAdapterINS1H_15DefaultEpilogueISJ_SK_SK_NS1G_6thread17LinearCombinationISJ_Li1EffLNS1L_9ScaleType4KindE0ELNS_15FloatRoundStyleE2ESJ_EENS1_15EpilogueDefaultEEEEEvvEEEEvNT_6ParamsE,@"STO_CUDA_ENTRY STV_DEFAULT"
_ZN7cutlass13device_kernelINS_4gemm6kernel13GemmUniversalIN4cute5tupleIJiiiiEEENS1_10collective13CollectiveMmaINS1_34MainloopSm90TmaGmmaWarpSpecializedILi4ENS5_IJNS4_1CILi2EEENSA_ILi1EEESC_EEENS1_32KernelTmaWarpSpecializedPingpongEEENS5_IJNSA_ILi64EEESG_NSA_ILi32EEEEEENS_6half_tENS5_IJlSC_lEEESJ_SK_NS4_8TiledMMAINS4_8MMA_AtomIJNS4_4SM904GMMA25MMA_64x64x16_F32F16F16_SSILNSO_5MajorE0ELSQ_0ELNSO_7ScaleInE1ELSR_1EEEEEENS4_6LayoutINS5_IJSC_SC_SC_EEENS5_IJNSA_ILi0EEESW_SW_EEEEENS5_IJNS4_10UnderscoreESZ_SZ_EEEEENS4_13SM90_TMA_LOADENS4_14ComposedLayoutINS4_7SwizzleILi2ELi4ELi3EEENS4_18smem_ptr_flag_bitsILi16EEENSU_INS5_IJNSA_ILi8EEESH_EEENS5_IJSH_SC_EEEEEEEvNS4_8identityENS4_23SM90_TMA_LOAD_MULTICASTES1C_vS1D_EENS_8epilogue10collective6detail29Sm90TmaWarpSpecializedAdapterINS1H_15DefaultEpilogueISJ_SK_SK_NS1G_6thread17LinearCombinationISJ_Li1EffLNS1L_9ScaleType4KindE0ELNS_15FloatRoundStyleE2ESJ_EENS1_15EpilogueDefaultEEEEEvvEEEEvNT_6ParamsE:
[----:B------:R-:W0:Y:S01]  /*0000*/  LDC R1, c[0x0][0x28] ;  /* 0x00000a00ff017b82 */ /* 0x000e220000000800 */
[----:B------:R-:W1:Y:S01]  /*0010*/  S2R R3, SR_TID.X ;  /* 0x0000000000037919 */ /* 0x000e620000002100 */
[----:B------:R-:W-:Y:S01]  /*0020*/  ELECT P0, URZ, PT ;  /* 0x00000000003f782f */ /* 0x000fe20003800000 */
[----:B------:R-:W-:Y:S01]  /*0030*/  BSSY B0, `(.L_x_0) ;  /* 0x0000014000007945 */ /* 0x000fe20003800000 */
[--C-:B-1----:R-:W-:Y:S02]  /*0040*/  SHF.R.U32.HI R0, RZ, 0x5, R3.reuse ;  /* 0x00000005ff007819 */ /* 0x102fe40000011603 */
[----:B------:R-:W-:-:S03]  /*0050*/  SHF.R.U32.HI R5, RZ, 0x7, R3 ;  /* 0x00000007ff057819 */ /* 0x000fc60000011603 */
[----:B------:R-:W1:Y:S02]  /*0060*/  SHFL.IDX PT, R2, R0, RZ, 0x1f ;  /* 0x00001fff00027589 */ /* 0x000e6400000e0000 */
[----:B-1----:R-:W-:Y:S02]  /*0070*/  R2UR UR6, R2 ;  /* 0x00000000020672ca */ /* 0x002fe400000e0000 */
[----:B------:R1:W2:Y:S11]  /*0080*/  SHFL.IDX PT, R2, R5, RZ, 0x1f ;  /* 0x00001fff05027589 */ /* 0x0002b600000e0000 */
[----:B------:R-:W-:-:S02]  /*0090*/  USHF.R.S32.HI UR4, URZ, 0x1f, UR6 ;  /* 0x0000001f3f047899 */ /* 0x000fc40008011406 */
[----:B------:R-:W-:Y:S02]  /*00a0*/  ISETP.NE.OR P0, PT, RZ, UR6, !P0 ;  /* 0x00000006ff007c0c */ /* 0x000fe4000c705670 */
[----:B------:R-:W-:-:S04]  /*00b0*/  ULEA.HI UR4, UR4, UR6, URZ, 0x2 ;  /* 0x0000000604047291 */ /* 0x000fc8000f8f103f */
[----:B------:R-:W-:-:S04]  /*00c0*/  ULOP3.LUT UR4, UR4, 0xfffffffc, URZ, 0xc0, !UPT ;  /* 0xfffffffc04047892 */ /* 0x000fc8000f8ec03f */
[----:B------:R-:W-:-:S03]  /*00d0*/  UIADD3 UR6, UR6, -UR4, URZ ;  /* 0x8000000406067290 */ /* 0x000fc6000fffe03f */
[----:B012---:R-:W-:Y:S09]  /*00e0*/  @P0 BRA `(.L_x_1) ;  /* 0x0000000000200947 */ /* 0x007ff20003800000 */
[----:B------:R-:W-:Y:S02]  /*00f0*/  ULDC.64 UR4, c[0x0][0x198] ;  /* 0x0000660000047ab9 */ /* 0x000fe40000000a00 */
[----:B------:R-:W-:Y:S02]  /*0100*/  UIADD3 UR8, UP0, UR4, 0xf0, URZ ;  /* 0x000000f004087890 */ /* 0x000fe4000ff1e03f */
[----:B------:R-:W-:Y:S02]  /*0110*/  UIADD3 UR4, UP1, UR4, 0x1f0, URZ ;  /* 0x000001f004047890 */ /* 0x000fe4000ff3e03f */
[----:B------:R-:W-:Y:S02]  /*0120*/  UIADD3.X UR9, URZ, UR5, URZ, UP0, !UPT ;  /* 0x000000053f097290 */ /* 0x000fe400087fe43f */
[----:B------:R-:W-:-:S07]  /*0130*/  UIADD3.X UR5, URZ, UR5, URZ, UP1, !UPT ;  /* 0x000000053f057290 */ /* 0x000fce0008ffe43f */
[----:B------:R0:W-:Y:S02]  /*0140*/  UTMACCTL.PF [UR8] ;  /* 0x00000000080079b9 */ /* 0x0001e40008040000 */
[----:B------:R0:W-:Y:S02]  /*0150*/  UTMACCTL.PF [UR4] ;  /* 0x00000000040079b9 */ /* 0x0001e40008040000 */
[----:B0-----:R-:W-:Y:S01]  /*0160*/  NOP ;  /* 0x0000000000007918 */ /* 0x001fe20000000000 */
.L_x_1:
[----:B------:R-:W-:Y:S05]  /*0170*/  BSYNC B0 ;  /* 0x0000000000007941 */ /* 0x000fea0003800000 */
.L_x_0:
[----:B------:R-:W0:Y:S01]  /*0180*/  SHFL.IDX PT, R6, R0, RZ, 0x1f ;  /* 0x00001fff00067589 */ /* 0x000e2200000e0000 */
[----:B------:R-:W-:Y:S01]  /*0190*/  R2UR UR19, R2 ;  /* 0x00000000021372ca */ /* 0x000fe200000e0000 */
[----:B------:R-:W-:-:S04]  /*01a0*/  UISETP.NE.AND UP0, UPT, UR6, 0x3, UPT ;  /* 0x000000030600788c */ /* 0x000fc8000bf05270 */
[----:B------:R-:W-:-:S08]  /*01b0*/  UISETP.EQ.OR UP0, UPT, UR6, URZ, !UP0 ;  /* 0x0000003f0600728c */ /* 0x000fd0000c702670 */
[----:B------:R-:W-:Y:S02]  /*01c0*/  UIADD3 UR14, UR19, -0x1, URZ ;  /* 0xffffffff130e7890 */ /* 0x000fe4000fffe03f */
[----:B------:R-:W-:Y:S02]  /*01d0*/  UISETP.EQ.AND UP0, UPT, UR19, URZ, UP0 ;  /* 0x0000003f1300728c */ /* 0x000fe40008702270 */
[----:B------:R-:W-:Y:S02]  /*01e0*/  UISETP.GE.U32.AND UP1, UPT, UR14, 0x2, UPT ;  /* 0x000000020e00788c */ /* 0x000fe4000bf26070 */
[----:B------:R-:W-:Y:S01]  /*01f0*/  USEL UR36, URZ, 0x1, !UP0 ;  /* 0x000000013f247887 */ /* 0x000fe2000c000000 */
[----:B0-----:R-:W-:-:S03]  /*0200*/  ISETP.NE.AND P0, PT, R6, RZ, PT ;  /* 0x000000ff0600720c */ /* 0x001fc60003f05270 */
[----:B------:R-:W-:-:S10]  /*0210*/  USEL UR36, UR36, 0x2, UP1 ;  /* 0x0000000224247887 */ /* 0x000fd40008800000 */
[----:B------:R-:W-:Y:S05]  /*0220*/  @P0 BRA `(.L_x_2) ;  /* 0x0000000000580947 */ /* 0x000fea0003800000 */
[----:B------:R-:W0:Y:S01]  /*0230*/  S2UR UR7, SR_CgaCtaId ;  /* 0x00000000000779c3 */ /* 0x000e220000008800 */
[----:B------:R-:W-:Y:S01]  /*0240*/  UMOV UR4, 0x400 ;  /* 0x0000040000047882 */ /* 0x000fe20000000000 */
[----:B------:R-:W-:Y:S01]  /*0250*/  UMOV UR5, 0x1 ;  /* 0x0000000100057882 */ /* 0x000fe20000000000 */
[----:B------:R-:W-:Y:S01]  /*0260*/  UMOV UR8, 0x2 ;  /* 0x0000000200087882 */ /* 0x000fe20000000000 */
[----:B------:R-:W-:Y:S01]  /*0270*/  ELECT P0, URZ, PT ;  /* 0x00000000003f782f */ /* 0x000fe20003800000 */
[----:B------:R-:W-:-:S04]  /*0280*/  UIADD3 UR8, -UR8, 0x100000, URZ ;  /* 0x0010000008087890 */ /* 0x000fc8000fffe13f */
[----:B------:R-:W-:Y:S02]  /*0290*/  USHF.L.U32 UR9, UR8, 0xb, URZ ;  /* 0x0000000b08097899 */ /* 0x000fe4000800063f */
[----:B------:R-:W-:Y:S02]  /*02a0*/  USHF.L.U32 UR8, UR8, 0x1, URZ ;  /* 0x0000000108087899 */ /* 0x000fe4000800063f */
[----:B0-----:R-:W-:Y:S02]  /*02b0*/  ULEA UR7, UR7, UR4, 0x18 ;  /* 0x0000000407077291 */ /* 0x001fe4000f8ec03f */
[----:B------:R-:W-:-:S04]  /*02c0*/  UIADD3 UR4, -UR5, 0x100000, URZ ;  /* 0x0010000005047890 */ /* 0x000fc8000fffe13f */
[----:B------:R-:W-:Y:S02]  /*02d0*/  USHF.L.U32 UR5, UR4, 0xb, URZ ;  /* 0x0000000b04057899 */ /* 0x000fe4000800063f */
[----:B------:R-:W-:Y:S01]  /*02e0*/  USHF.L.U32 UR4, UR4, 0x1, URZ ;  /* 0x0000000104047899 */ /* 0x000fe2000800063f */
[----:B------:R-:W0:Y:S11]  /*02f0*/  FENCE.VIEW.ASYNC.S ;  /* 0x00000000000073c6 */ /* 0x000e360000000000 */
[----:B0-----:R0:W1:Y:S01]  /*0300*/  SYNCS.EXCH.64 URZ, [UR7], UR4 ;  /* 0x00000004073f75b2 */ /* 0x0010620008000100 */
[----:B------:R0:W2:Y:S01]  /*0310*/  SYNCS.EXCH.64 URZ, [UR7+0x20], UR8 ;  /* 0x00002008073f75b2 */ /* 0x0000a20008000100 */
[----:B------:R0:W3:Y:S01]  /*0320*/  SYNCS.EXCH.64 URZ, [UR7+0x8], UR4 ;  /* 0x00000804073f75b2 */ /* 0x0000e20008000100 */
[----:B------:R0:W4:Y:S01]  /*0330*/  SYNCS.EXCH.64 URZ, [UR7+0x28], UR8 ;  /* 0x00002808073f75b2 */ /* 0x0001220008000100 */
[----:B------:R0:W0:Y:S01]  /*0340*/  SYNCS.EXCH.64 URZ, [UR7+0x10], UR4 ;  /* 0x00001004073f75b2 */ /* 0x0000220008000100 */
[----:B------:R0:W0:Y:S01]  /*0350*/  SYNCS.EXCH.64 URZ, [UR7+0x30], UR8 ;  /* 0x00003008073f75b2 */ /* 0x0000220008000100 */
[----:B------:R0:W0:Y:S01]  /*0360*/  SYNCS.EXCH.64 URZ, [UR7+0x18], UR4 ;  /* 0x00001804073f75b2 */ /* 0x0000220008000100 */
[----:B------:R0:W0:Y:S01]  /*0370*/  SYNCS.EXCH.64 URZ, [UR7+0x38], UR8 ;  /* 0x00003808073f75b2 */ /* 0x0000220008000100 */
[----:B------:R-:W-:Y:S01]  /*0380*/  NOP ;  /* 0x0000000000007918 */ /* 0x000fe20000000000 */
.L_x_2:
[----:B------:R-:W5:Y:S01]  /*0390*/  S2UR UR15, SR_CTAID.X ;  /* 0x00000000000f79c3 */ /* 0x000f620000002500 */
[----:B------:R-:W-:Y:S01]  /*03a0*/  SHF.R.S32.HI R2, RZ, 0x1f, R3 ;  /* 0x0000001fff027819 */ /* 0x000fe20000011403 */
[----:B------:R-:W1:Y:S01]  /*03b0*/  SHFL.IDX PT, R7, R0, RZ, 0x1f ;  /* 0x00001fff00077589 */ /* 0x000e6200000e0000 */
[----:B------:R-:W-:Y:S02]  /*03c0*/  ELECT P0, URZ, PT ;  /* 0x00000000003f782f */ /* 0x000fe40003800000 */
[----:B------:R-:W-:Y:S01]  /*03d0*/  SHF.R.S32.HI R11, RZ, 0x1f, R6 ;  /* 0x0000001fff0b7819 */ /* 0x000fe20000011406 */
[----:B0-----:R-:W-:Y:S01]  /*03e0*/  ULDC UR4, c[0x0][0x150] ;  /* 0x0000540000047ab9 */ /* 0x001fe20000000800 */
[----:B------:R-:W-:Y:S01]  /*03f0*/  LEA.HI R2, R2, R3, RZ, 0x7 ;  /* 0x0000000302027211 */ /* 0x000fe200078f38ff */
[----:B------:R-:W0:Y:S01]  /*0400*/  SHFL.IDX PT, R8, R0, RZ, 0x1f ;  /* 0x00001fff00087589 */ /* 0x000e2200000e0000 */
[----:B------:R-:W2:Y:S01]  /*0410*/  S2UR UR8, SR_CTAID.Y ;  /* 0x00000000000879c3 */ /* 0x000ea20000002600 */
[----:B------:R-:W-:-:S02]  /*0420*/  ELECT P1, URZ, PT ;  /* 0x00000000003f782f */ /* 0x000fc40003820000 */
[----:B------:R-:W-:Y:S01]  /*0430*/  LOP3.LUT R2, R2, 0xffffff80, RZ, 0xc0, !PT ;  /* 0xffffff8002027812 */ /* 0x000fe200078ec0ff */
[----:B------:R-:W-:Y:S01]  /*0440*/  ULDC UR7, c[0x0][0x144] ;  /* 0x0000510000077ab9 */ /* 0x000fe20000000800 */
[----:B------:R-:W-:Y:S01]  /*0450*/  LEA.HI R11, R11, R6, RZ, 0x2 ;  /* 0x000000060b0b7211 */ /* 0x000fe200078f10ff */
[----:B------:R-:W-:Y:S01]  /*0460*/  UMOV UR18, 0x80 ;  /* 0x0000008000127882 */ /* 0x000fe20000000000 */
[----:B------:R-:W-:Y:S01]  /*0470*/  NOP ;  /* 0x0000000000007918 */ /* 0x000fe20000000000 */
[----:B------:R-:W-:Y:S01]  /*0480*/  IMAD.IADD R4, R3, 0x1, -R2 ;  /* 0x0000000103047824 */ /* 0x000fe200078e0a02 */
[----:B------:R-:W-:Y:S01]  /*0490*/  LOP3.LUT R11, R11, 0x3ffffffc, RZ, 0xc0, !PT ;  /* 0x3ffffffc0b0b7812 */ /* 0x000fe200078ec0ff */
[----:B------:R-:W-:Y:S01]  /*04a0*/  NOP ;  /* 0x0000000000007918 */ /* 0x000fe20000000000 */
[----:B------:R-:W-:Y:S01]  /*04b0*/  ULDC UR17, c[0x0][0x148] ;  /* 0x0000520000117ab9 */ /* 0x000fe20000000800 */
[----:B------:R-:W-:Y:S01]  /*04c0*/  IMAD.MOV.U32 R23, RZ, RZ, 0x1 ;  /* 0x00000001ff177424 */ /* 0x000fe200078e00ff */
[----:B------:R-:W-:Y:S01]  /*04d0*/  SHF.R.S32.HI R9, RZ, 0x1f, R4 ;  /* 0x0000001fff097819 */ /* 0x000fe20000011404 */
[----:B------:R-:W-:Y:S01]  /*04e0*/  IMAD.IADD R11, R6, 0x1, -R11 ;  /* 0x00000001060b7824 */ /* 0x000fe200078e0a0b */
[----:B------:R-:W3:Y:S01]  /*04f0*/  SHFL.IDX PT, R5, R5, RZ, 0x1f ;  /* 0x00001fff05057589 */ /* 0x000ee200000e0000 */
[----:B------:R-:W-:-:S02]  /*0500*/  ISETP.NE.AND P2, PT, RZ, UR19, PT ;  /* 0x00000013ff007c0c */ /* 0x000fc4000bf45270 */
[----:B-----5:R-:W-:Y:S02]  /*0510*/  I2FP.F32.U32 R10, UR15 ;  /* 0x0000000f000a7c45 */ /* 0x020fe40008201000 */
[----:B------:R-:W-:Y:S02]  /*0520*/  LEA.HI R2, R9, R4, RZ, 0x3 ;  /* 0x0000000409027211 */ /* 0x000fe400078f18ff */
[----:B-1----:R-:W-:Y:S01]  /*0530*/  ISETP.NE.OR P0, PT, R7, RZ, !P0 ;  /* 0x000000ff0700720c */ /* 0x002fe20004705670 */
[----:B------:R-:W-:Y:S01]  /*0540*/  FMUL R10, R10, UR4 ;  /* 0x000000040a0a7c20 */ /* 0x000fe20008400000 */
[--C-:B------:R-:W-:Y:S01]  /*0550*/  SHF.R.S32.HI R7, RZ, 0x3, R2.reuse ;  /* 0x00000003ff077819 */ /* 0x100fe20000011402 */
[----:B------:R-:W-:Y:S01]  /*0560*/  ULDC UR4, c[0x0][0x154] ;  /* 0x0000550000047ab9 */ /* 0x000fe20000000800 */
[----:B------:R-:W-:Y:S02]  /*0570*/  SHF.R.S32.HI R2, RZ, 0x1f, R2 ;  /* 0x0000001fff027819 */ /* 0x000fe40000011402 */
[----:B0-----:R-:W-:Y:S01]  /*0580*/  ISETP.NE.OR P1, PT, R8, RZ, !P1 ;  /* 0x000000ff0800720c */ /* 0x001fe20004f25670 */
[----:B------:R-:W0:Y:S01]  /*0590*/  F2I.U32.TRUNC.NTZ R10, R10 ;  /* 0x0000000a000a7305 */ /* 0x000e22000020f000 */
[----:B------:R-:W-:-:S02]  /*05a0*/  LEA.HI R2, R2, R7, RZ, 0x2 ;  /* 0x0000000702027211 */ /* 0x000fc400078f10ff */
[----:B--2---:R-:W-:Y:S02]  /*05b0*/  I2FP.F32.U32 R0, UR8 ;  /* 0x0000000800007c45 */ /* 0x004fe40008201000 */
[----:B------:R-:W-:Y:S01]  /*05c0*/  LOP3.LUT R2, R2, 0xfffffffc, RZ, 0xc0, !PT ;  /* 0xfffffffc02027812 */ /* 0x000fe200078ec0ff */
[----:B------:R-:W-:Y:S02]  /*05d0*/  VOTEU.ALL UP0, P0 ;  /* 0x00000000003f7886 */ /* 0x000fe40000000000 */
[----:B------:R-:W-:Y:S02]  /*05e0*/  FMUL R6, R0, UR4 ;  /* 0x0000000400067c20 */ /* 0x000fe40008400000 */
[----:B------:R-:W-:Y:S01]  /*05f0*/  IMAD.IADD R2, R7, 0x1, -R2 ;  /* 0x0000000107027824 */ /* 0x000fe200078e0a02 */
[----:B------:R-:W1:Y:S01]  /*0600*/  @!UP0 S2UR UR11, SR_CgaCtaId ;  /* 0x00000000000b89c3 */ /* 0x000e620000008800 */
[----:B------:R-:W-:Y:S01]  /*0610*/  VOTEU.ALL UP1, P1 ;  /* 0x00000000003f7886 */ /* 0x000fe20000820000 */
[----:B------:R-:W-:Y:S01]  /*0620*/  @!UP0 UMOV UR10, 0x400 ;  /* 0x00000400000a8882 */ /* 0x000fe20000000000 */
[----:B------:R-:W-:Y:S01]  /*0630*/  IMAD R2, R11, 0x4, R2 ;  /* 0x000000040b027824 */ /* 0x000fe200078e0202 */
[----:B0-----:R-:W-:Y:S01]  /*0640*/  R2UR UR4, R10 ;  /* 0x000000000a0472ca */ /* 0x001fe200000e0000 */
[----:B------:R-:W0:Y:S01]  /*0650*/  F2I.U32.TRUNC.NTZ R6, R6 ;  /* 0x0000000600067305 */ /* 0x000e22000020f000 */
[----:B------:R-:W-:Y:S01]  /*0660*/  @!UP1 UMOV UR13, 0x400 ;  /* 0x00000400000d9882 */ /* 0x000fe20000000000 */
[C---:B------:R-:W-:Y:S01]  /*0670*/  IMAD.SHL.U32 R7, R2.reuse, 0x4, RZ ;  /* 0x0000000402077824 */ /* 0x040fe200078e00ff */
[----:B------:R-:W-:Y:S01]  /*0680*/  LEA.HI R0, R2, R2, RZ, 0x1 ;  /* 0x0000000202007211 */ /* 0x000fe200078f08ff */
[----:B------:R-:W2:Y:S01]  /*0690*/  @!UP1 S2UR UR16, SR_CgaCtaId ;  /* 0x00000000001099c3 */ /* 0x000ea20000008800 */
[----:B------:R-:W-:Y:S01]  /*06a0*/  VOTEU.ALL UP2, P1 ;  /* 0x00000000003f7886 */ /* 0x000fe20000840000 */
[----:B------:R-:W-:Y:S01]  /*06b0*/  VOTEU.ALL UP3, P1 ;  /* 0x00000000003f7886 */ /* 0x000fe20000860000 */
[----:B------:R-:W-:Y:S01]  /*06c0*/  LOP3.LUT R11, R0, 0xfffffffe, RZ, 0xc0, !PT ;  /* 0xfffffffe000b7812 */ /* 0x000fe200078ec0ff */
[----:B------:R-:W-:Y:S01]  /*06d0*/  VOTEU.ALL UP4, P1 ;  /* 0x00000000003f7886 */ /* 0x000fe20000880000 */
[----:B------:R-:W-:Y:S01]  /*06e0*/  LOP3.LUT R22, R2, 0xc, R7, 0x78, !PT ;  /* 0x0000000c02167812 */ /* 0x000fe200078e7807 */
[----:B------:R-:W-:-:S02]  /*06f0*/  VOTEU.ALL UP5, P1 ;  /* 0x00000000003f7886 */ /* 0x000fc400008a0000 */
[----:B------:R-:W-:Y:S01]  /*0700*/  IMAD.IADD R11, R2, 0x1, -R11 ;  /* 0x00000001020b7824 */ /* 0x000fe200078e0a0b */
[----:B------:R-:W-:Y:S01]  /*0710*/  UIADD3 UR4, -UR4, URZ, URZ ;  /* 0x0000003f04047290 */ /* 0x000fe2000fffe13f */
[----:B------:R-:W5:Y:S01]  /*0720*/  LDC R2, c[0x0][0x140] ;  /* 0x00005000ff027b82 */ /* 0x000f620000000800 */
[----:B0-----:R-:W-:Y:S02]  /*0730*/  R2UR UR9, R6 ;  /* 0x00000000060972ca */ /* 0x001fe400000e0000 */
[----:B------:R-:W-:Y:S02]  /*0740*/  UIMAD UR7, UR7, UR4, UR15 ;  /* 0x00000004070772a4 */ /* 0x000fe4000f8e020f */
[----:B-1----:R-:W-:Y:S01]  /*0750*/  @!UP0 ULEA UR12, UR11, UR10, 0x18 ;  /* 0x0000000a0b0c8291 */ /* 0x002fe2000f8ec03f */
[----:B------:R-:W-:Y:S01]  /*0760*/  UMOV UR4, 0x20 ;  /* 0x0000002000047882 */ /* 0x000fe20000000000 */
[----:B------:R-:W-:-:S04]  /*0770*/  @!UP1 UIADD3 UR10, -UR18, 0x100000, URZ ;  /* 0x00100000120a9890 */ /* 0x000fc8000fffe13f */
[----:B------:R-:W-:Y:S02]  /*0780*/  @!UP1 USHF.L.U32 UR11, UR10, 0xb, URZ ;  /* 0x0000000b0a0b9899 */ /* 0x000fe4000800063f */
[----:B------:R-:W-:Y:S01]  /*0790*/  @!UP1 USHF.L.U32 UR10, UR10, 0x1, URZ ;  /* 0x000000010a0a9899 */ /* 0x000fe2000800063f */
[----:B------:R-:W-:Y:S01]  /*07a0*/  ISETP.NE.AND P3, PT, R11, UR7, PT ;  /* 0x000000070b007c0c */ /* 0x000fe2000bf65270 */
[----:B------:R-:W-:-:S04]  /*07b0*/  @!UP0 UIADD3 UR4, -UR4, 0x100000, URZ ;  /* 0x0010000004048890 */ /* 0x000fc8000fffe13f */
[----:B------:R-:W-:Y:S02]  /*07c0*/  @!UP0 USHF.L.U32 UR5, UR4, 0xb, URZ ;  /* 0x0000000b04058899 */ /* 0x000fe4000800063f */
[----:B------:R-:W-:Y:S01]  /*07d0*/  @!UP0 USHF.L.U32 UR4, UR4, 0x1, URZ ;  /* 0x0000000104048899 */ /* 0x000fe2000800063f */
[----:B------:R-:W-:Y:S01]  /*07e0*/  VOTEU.ALL UP0, P0 ;  /* 0x00000000003f7886 */ /* 0x000fe20000000000 */
[----:B--2---:R-:W-:Y:S01]  /*07f0*/  @!UP1 ULEA UR13, UR16, UR13, 0x18 ;  /* 0x0000000d100d9291 */ /* 0x004fe2000f8ec03f */
[----:B------:R-:W-:Y:S01]  /*0800*/  VOTEU.ALL UP1, P0 ;  /* 0x00000000003f7886 */ /* 0x000fe20000020000 */
[----:B------:R-:W-:Y:S01]  /*0810*/  UIADD3 UR9, -UR9, URZ, URZ ;  /* 0x0000003f09097290 */ /* 0x000fe2000fffe13f */
[----:B------:R-:W-:Y:S01]  /*0820*/  LOP3.LUT P0, RZ, R4, 0x7, RZ, 0xc0, !PT ;  /* 0x0000000704ff7812 */ /* 0x000fe2000780c0ff */
[----:B------:R-:W0:Y:S06]  /*0830*/  FENCE.VIEW.ASYNC.S ;  /* 0x00000000000073c6 */ /* 0x000e2c0000000000 */
[----:B0-----:R-:W0:Y:S01]  /*0840*/  @!UP0 SYNCS.EXCH.64 URZ, [UR12+0x70], UR4 ;  /* 0x000070040c3f85b2 */ /* 0x001e220008000100 */
[----:B------:R-:W-:-:S02]  /*0850*/  @P3 LEA.HI R0, R22, R22, RZ, 0x1 ;  /* 0x0000001616003211 */ /* 0x000fc400078f08ff */
[----:B-----5:R-:W-:Y:S02]  /*0860*/  ISETP.EQ.U32.AND P1, PT, R2, 0x1, PT ;  /* 0x000000010200780c */ /* 0x020fe40003f22070 */
[----:B------:R-:W-:Y:S02]  /*0870*/  @P3 SHF.R.S32.HI R0, RZ, 0x1, R0 ;  /* 0x00000001ff003819 */ /* 0x000fe40000011400 */
[----:B------:R-:W-:Y:S01]  /*0880*/  ISETP.LT.U32.AND P0, PT, R22, 0x2, !P0 ;  /* 0x000000021600780c */ /* 0x000fe20004701070 */
[----:B------:R1:W2:Y:S01]  /*0890*/  @!UP1 SYNCS.EXCH.64 URZ, [UR12+0x78], UR4 ;  /* 0x000078040c3f95b2 */ /* 0x0002a20008000100 */
[----:B------:R-:W-:Y:S01]  /*08a0*/  NOP ;  /* 0x0000000000007918 */ /* 0x000fe20000000000 */
[----:B-1----:R-:W-:Y:S01]  /*08b0*/  UIMAD UR4, UR17, UR9, UR8 ;  /* 0x00000009110472a4 */ /* 0x002fe2000f8e0208 */
[----:B------:R1:W0:Y:S05]  /*08c0*/  @!UP2 SYNCS.EXCH.64 URZ, [UR13+0x50], UR10 ;  /* 0x0000500a0d3fa5b2 */ /* 0x00022a0008000100 */
[----:B------:R-:W-:-:S02]  /*08d0*/  @P3 ISETP.NE.AND P4, PT, R0, UR4, PT ;  /* 0x0000000400003c0c */ /* 0x000fc4000bf85270 */
[----:B------:R-:W-:Y:S02]  /*08e0*/  SEL R0, RZ, 0x1, !P0 ;  /* 0x00000001ff007807 */ /* 0x000fe40004000000 */
[----:B------:R-:W-:-:S04]  /*08f0*/  @P3 SEL R23, RZ, 0x1, P4 ;  /* 0x00000001ff173807 */ /* 0x000fc80002000000 */
[----:B------:R-:W-:Y:S01]  /*0900*/  LOP3.LUT R23, R23, R0, RZ, 0xc0, !PT ;  /* 0x0000000017177212 */ /* 0x000fe200078ec0ff */
[----:B------:R1:W0:Y:S01]  /*0910*/  @!UP3 SYNCS.EXCH.64 URZ, [UR13+0x58], UR10 ;  /* 0x0000580a0d3fb5b2 */ /* 0x0002220008000100 */
[----:B------:R1:W0:Y:S01]  /*0920*/  @!UP4 SYNCS.EXCH.64 URZ, [UR13+0x60], UR10 ;  /* 0x0000600a0d3fc5b2 */ /* 0x0002220008000100 */
[----:B------:R1:W0:Y:S01]  /*0930*/  @!UP5 SYNCS.EXCH.64 URZ, [UR13+0x68], UR10 ;  /* 0x0000680a0d3fd5b2 */ /* 0x0002220008000100 */
[----:B------:R-:W-:Y:S01]  /*0940*/  NOP ;  /* 0x0000000000007918 */ /* 0x000fe20000000000 */
[----:B-1-3--:R-:W-:Y:S05]  /*0950*/  @!P1 BRA `(.L_x_3) ;  /* 0x0000000000089947 */ /* 0x00afea0003800000 */
[----:B0-2-4-:R-:W-:Y:S01]  /*0960*/  UCGABAR_ARV ;  /* 0x00000000000079c7 */ /* 0x015fe20008000000 */
[----:B------:R-:W-:Y:S05]  /*0970*/  BRA `(.L_x_4) ;  /* 0x0000000000047947 */ /* 0x000fea0003800000 */
.L_x_3:
[----:B0-2-4-:R-:W-:Y:S01]  /*0980*/  NOP ;  /* 0x0000000000007918 */ /* 0x015fe20000000000 */
.L_x_4:
[----:B------:R-:W-:Y:S01]  /*0990*/  ULDC.64 UR4, c[0x0][0x598] ;  /* 0x0001660000047ab9 */ /* 0x000fe20000000a00 */
[----:B------:R-:W-:Y:S01]  /*09a0*/  ULDC.64 UR52, c[0x0][0x208] ;  /* 0x0000820000347ab9 */ /* 0x000fe20000000a00 */
[----:B------:R-:W-:-:S04]  /*09b0*/  ISETP.NE.U32.AND P0, PT, RZ, UR4, PT ;  /* 0x00000004ff007c0c */ /* 0x000fc8000bf05070 */
[----:B------:R-:W-:-:S13]  /*09c0*/  ISETP.NE.AND.EX P0, PT, RZ, UR5, PT, P0 ;  /* 0x00000005ff007c0c */ /* 0x000fda000bf05300 */
[----:B------:R-:W-:Y:S05]  /*09d0*/  @!P0 BRA `(.L_x_5) ;  /* 0x00000000001c8947 */ /* 0x000fea0003800000 */
[----:B------:R-:W0:Y:S02]  /*09e0*/  LDC.64 R6, c[0x0][0x598] ;  /* 0x00016600ff067b82 */ /* 0x000e240000000a00 */
[----:B0-----:R-:W2:Y:S02]  /*09f0*/  LDG.E.64 R6, desc[UR52][R6.64] ;  /* 0x0000003406067981 */ /* 0x001ea4000c1e1b00 */
[----:B--2---:R-:W-:-:S04]  /*0a00*/  ISETP.NE.U32.AND P0, PT, R6, RZ, PT ;  /* 0x000000ff0600720c */ /* 0x004fc80003f05070 */
[----:B------:R-:W-:-:S13]  /*0a10*/  ISETP.NE.AND.EX P0, PT, R7, RZ, PT, P0 ;  /* 0x000000ff0700720c */ /* 0x000fda0003f05300 */
[----:B------:R-:W-:Y:S05]  /*0a20*/  @!P0 BRA `(.L_x_5) ;  /* 0x0000000000088947 */ /* 0x000fea0003800000 */
[----:B------:R0:W5:Y:S01]  /*0a30*/  LD.E R56, desc[UR52][R6.64] ;  /* 0x0000003406387980 */ /* 0x000162000c101900 */
[----:B------:R-:W-:Y:S05]  /*0a40*/  BRA `(.L_x_6) ;  /* 0x0000000000247947 */ /* 0x000fea0003800000 */
.L_x_5:
[----:B------:R-:W-:Y:S02]  /*0a50*/  ULDC.64 UR4, c[0x0][0x588] ;  /* 0x0001620000047ab9 */ /* 0x000fe40000000a00 */
[----:B------:R-:W-:-:S04]  /*0a60*/  ISETP.NE.U32.AND P0, PT, RZ, UR4, PT ;  /* 0x00000004ff007c0c */ /* 0x000fc8000bf05070 */
[----:B------:R-:W-:-:S13]  /*0a70*/  ISETP.NE.AND.EX P0, PT, RZ, UR5, PT, P0 ;  /* 0x00000005ff007c0c */ /* 0x000fda000bf05300 */
[----:B------:R-:W-:Y:S05]  /*0a80*/  @!P0 BRA `(.L_x_7) ;  /* 0x00000000000c8947 */ /* 0x000fea0003800000 */
[----:B------:R-:W0:Y:S02]  /*0a90*/  LDC.64 R56, c[0x0][0x588] ;  /* 0x00016200ff387b82 */ /* 0x000e240000000a00 */
[----:B0-----:R1:W5:Y:S01]  /*0aa0*/  LDG.E R56, desc[UR52][R56.64] ;  /* 0x0000003438387981 */ /* 0x001362000c1e1900 */
[----:B------:R-:W-:Y:S05]  /*0ab0*/  BRA `(.L_x_6) ;  /* 0x0000000000087947 */ /* 0x000fea0003800000 */
.L_x_7:
[----:B------:R-:W-:Y:S02]  /*0ac0*/  ULDC UR4, c[0x0][0x580] ;  /* 0x0001600000047ab9 */ /* 0x000fe40000000800 */
[----:B------:R-:W-:-:S07]  /*0ad0*/  IMAD.U32 R56, RZ, RZ, UR4 ;  /* 0x00000004ff387e24 */ /* 0x000fce000f8e00ff */
.L_x_6:
[----:B------:R-:W-:Y:S02]  /*0ae0*/  ULDC.64 UR4, c[0x0][0x5a0] ;  /* 0x0001680000047ab9 */ /* 0x000fe40000000a00 */
[----:B------:R-:W-:-:S04]  /*0af0*/  ISETP.NE.U32.AND P0, PT, RZ, UR4, PT ;  /* 0x00000004ff007c0c */ /* 0x000fc8000bf05070 */
[----:B------:R-:W-:-:S13]  /*0b00*/  ISETP.NE.AND.EX P0, PT, RZ, UR5, PT, P0 ;  /* 0x00000005ff007c0c */ /* 0x000fda000bf05300 */
[----:B------:R-:W-:Y:S05]  /*0b10*/  @!P0 BRA `(.L_x_8) ;  /* 0x00000000001c8947 */ /* 0x000fea0003800000 */
[----:B0-----:R-:W0:Y:S02]  /*0b20*/  LDC.64 R6, c[0x0][0x5a0] ;  /* 0x00016800ff067b82 */ /* 0x001e240000000a00 */
[----:B0-----:R-:W2:Y:S02]  /*0b30*/  LDG.E.64 R6, desc[UR52][R6.64] ;  /* 0x0000003406067981 */ /* 0x001ea4000c1e1b00 */
[----:B--2---:R-:W-:-:S04]  /*0b40*/  ISETP.NE.U32.AND P0, PT, R6, RZ, PT ;  /* 0x000000ff0600720c */ /* 0x004fc80003f05070 */
[----:B------:R-:W-:-:S13]  /*0b50*/  ISETP.NE.AND.EX P0, PT, R7, RZ, PT, P0 ;  /* 0x000000ff0700720c */ /* 0x000fda0003f05300 */
[----:B------:R-:W-:Y:S05]  /*0b60*/  @!P0 BRA `(.L_x_8) ;  /* 0x0000000000088947 */ /* 0x000fea0003800000 */
[----:B-1----:R0:W5:Y:S01]  /*0b70*/  LD.E R57, desc[UR52][R6.64] ;  /* 0x0000003406397980 */ /* 0x002162000c101900 */
[----:B------:R-:W-:Y:S05]  /*0b80*/  BRA `(.L_x_9) ;  /* 0x0000000000247947 */ /* 0x000fea0003800000 */
.L_x_8:
[----:B------:R-:W-:Y:S02]  /*0b90*/  ULDC.64 UR4, c[0x0][0x590] ;  /* 0x0001640000047ab9 */ /* 0x000fe40000000a00 */
[----:B------:R-:W-:-:S04]  /*0ba0*/  ISETP.NE.U32.AND P0, PT, RZ, UR4, PT ;  /* 0x00000004ff007c0c */ /* 0x000fc8000bf05070 */
[----:B------:R-:W-:-:S13]  /*0bb0*/  ISETP.NE.AND.EX P0, PT, RZ, UR5, PT, P0 ;  /* 0x00000005ff007c0c */ /* 0x000fda000bf05300 */
[----:B------:R-:W-:Y:S05]  /*0bc0*/  @!P0 BRA `(.L_x_10) ;  /* 0x00000000000c8947 */ /* 0x000fea0003800000 */
[----:B0-----:R-:W1:Y:S02]  /*0bd0*/  LDC.64 R6, c[0x0][0x590] ;  /* 0x00016400ff067b82 */ /* 0x001e640000000a00 */
[----:B-1----:R1:W5:Y:S01]  /*0be0*/  LDG.E R57, desc[UR52][R6.64] ;  /* 0x0000003406397981 */ /* 0x002362000c1e1900 */
[----:B------:R-:W-:Y:S05]  /*0bf0*/  BRA `(.L_x_9) ;  /* 0x0000000000087947 */ /* 0x000fea0003800000 */
.L_x_10:
[----:B------:R-:W-:Y:S02]  /*0c00*/  ULDC UR4, c[0x0][0x584] ;  /* 0x0001610000047ab9 */ /* 0x000fe40000000800 */
[----:B-1----:R-:W-:-:S07]  /*0c10*/  IMAD.U32 R57, RZ, RZ, UR4 ;  /* 0x00000004ff397e24 */ /* 0x002fce000f8e00ff */
.L_x_9:
[----:B------:R-:W-:Y:S01]  /*0c20*/  ULDC UR4, c[0x0][0x65c] ;  /* 0x0001970000047ab9 */ /* 0x000fe20000000800 */
[----:B01----:R-:W0:Y:S01]  /*0c30*/  LDC.64 R6, c[0x0][0x650] ;  /* 0x00019400ff067b82 */ /* 0x003e220000000a00 */
[----:B------:R-:W-:Y:S01]  /*0c40*/  UISETP.NE.AND UP2, UPT, UR4, 0x1, UPT ;  /* 0x000000010400788c */ /* 0x000fe2000bf45270 */
[----:B------:R-:W-:Y:S01]  /*0c50*/  IMAD.MOV.U32 R18, RZ, RZ, -0x1 ;  /* 0xffffffffff127424 */ /* 0x000fe200078e00ff */
[----:B------:R-:W-:Y:S01]  /*0c60*/  UISETP.NE.AND UP0, UPT, UR19, 0x2, UPT ;  /* 0x000000021300788c */ /* 0x000fe2000bf05270 */
[----:B------:R-:W-:Y:S01]  /*0c70*/  IMAD.MOV.U32 R2, RZ, RZ, -0x1 ;  /* 0xffffffffff027424 */ /* 0x000fe200078e00ff */
[----:B------:R-:W-:Y:S01]  /*0c80*/  UP2UR UR38, UPR, URZ, 0x4 ;  /* 0x000000043f267883 */ /* 0x000fe20008000000 */
[----:B------:R-:W-:-:S06]  /*0c90*/  IMAD.MOV.U32 R19, RZ, RZ, -0x1 ;  /* 0xffffffffff137424 */ /* 0x000fcc00078e00ff */
[----:B------:R-:W-:Y:S01]  /*0ca0*/  @UP2 ULDC UR12, c[0x0][0x10] ;  /* 0x00000400000c2ab9 */ /* 0x000fe20000000800 */
[----:B------:R-:W-:Y:S01]  /*0cb0*/  @UP2 UMOV UR4, UR8 ;  /* 0x0000000800042c82 */ /* 0x000fe20008000000 */
[----:B------:R-:W-:Y:S01]  /*0cc0*/  @UP2 UMOV UR5, URZ ;  /* 0x0000003f00052c82 */ /* 0x000fe20008000000 */
[----:B------:R-:W-:Y:S01]  /*0cd0*/  @!UP2 ULDC UR16, c[0x0][0xc] ;  /* 0x000003000010aab9 */ /* 0x000fe20000000800 */
[----:B------:R-:W-:Y:S01]  /*0ce0*/  @UP2 UIMAD.WIDE.U32 UR12, UR15, UR12, UR4 ;  /* 0x0000000c0f0c22a5 */ /* 0x000fe2000f8e0004 */
[----:B------:R-:W-:Y:S02]  /*0cf0*/  ULDC UR10, c[0x0][0xc] ;  /* 0x00000300000a7ab9 */ /* 0x000fe40000000800 */
[----:B------:R-:W-:Y:S01]  /*0d00*/  @UP2 UMOV UR4, URZ ;  /* 0x0000003f00042c82 */ /* 0x000fe20008000000 */
[----:B------:R-:W-:Y:S01]  /*0d10*/  UMOV UR5, URZ ;  /* 0x0000003f00057c82 */ /* 0x000fe20008000000 */
[----:B------:R-:W-:Y:S01]  /*0d20*/  @UP2 UIADD3 UR18, UR13, UR4, URZ ;  /* 0x000000040d122290 */ /* 0x000fe2000fffe03f */
[----:B------:R-:W-:-:S02]  /*0d30*/  ULDC UR11, c[0x0][0x10] ;  /* 0x00000400000b7ab9 */ /* 0x000fc40000000800 */
[----:B------:R-:W-:Y:S01]  /*0d40*/  UMOV UR4, UR15 ;  /* 0x0000000f00047c82 */ /* 0x000fe20008000000 */
[----:B------:R-:W-:Y:S02]  /*0d50*/  UIMAD.WIDE.U32 UR10, UR10, UR11, URZ ;  /* 0x0000000b0a0a72a5 */ /* 0x000fe4000f8e003f */
[----:B------:R-:W-:Y:S01]  /*0d60*/  @!UP2 UIMAD.WIDE.U32 UR4, UR8, UR16, UR4 ;  /* 0x000000100804a2a5 */ /* 0x000fe2000f8e0004 */
[----:B------:R-:W-:Y:S02]  /*0d70*/  ULDC UR13, c[0x0][0x14] ;  /* 0x00000500000d7ab9 */ /* 0x000fe40000000800 */
[----:B------:R-:W-:Y:S02]  /*0d80*/  UIMAD.WIDE.U32 UR50, UR10, UR13, URZ ;  /* 0x0000000d0a3272a5 */ /* 0x000fe4000f8e003f */
[----:B------:R-:W-:Y:S02]  /*0d90*/  UIMAD UR37, UR11, UR13, URZ ;  /* 0x0000000d0b2572a4 */ /* 0x000fe4000f8e023f */
[----:B------:R-:W-:Y:S01]  /*0da0*/  @!UP2 UMOV UR12, UR4 ;  /* 0x00000004000cac82 */ /* 0x000fe20008000000 */
[----:B------:R-:W-:Y:S01]  /*0db0*/  @!UP2 UMOV UR18, UR5 ;  /* 0x000000050012ac82 */ /* 0x000fe20008000000 */
[----:B------:R-:W-:-:S02]  /*0dc0*/  UIADD3 UR37, UR51, UR37, URZ ;  /* 0x0000002533257290 */ /* 0x000fc4000fffe03f */
[----:B------:R-:W-:-:S04]  /*0dd0*/  UIADD3 UR4, UP1, UR12, UR50, URZ ;  /* 0x000000320c047290 */ /* 0x000fc8000ff3e03f */
[----:B------:R-:W-:Y:S02]  /*0de0*/  UIADD3.X UR5, UR18, UR37, URZ, UP1, !UPT ;  /* 0x0000002512057290 */ /* 0x000fe40008ffe43f */
[----:B------:R-:W-:Y:S02]  /*0df0*/  USEL UR4, UR4, UR12, !UP0 ;  /* 0x0000000c04047287 */ /* 0x000fe4000c000000 */
[----:B------:R-:W-:-:S04]  /*0e00*/  USEL UR5, UR5, UR18, !UP0 ;  /* 0x0000001205057287 */ /* 0x000fc8000c000000 */
[----:B0-----:R-:W-:Y:S01]  /*0e10*/  ISETP.LE.U32.AND P0, PT, R6, UR4, PT ;  /* 0x0000000406007c0c */ /* 0x001fe2000bf03070 */
[----:B------:R-:W-:Y:S02]  /*0e20*/  IMAD.U32 R16, RZ, RZ, UR4 ;  /* 0x00000004ff107e24 */ /* 0x000fe4000f8e00ff */
[----:B------:R-:W-:Y:S02]  /*0e30*/  IMAD.U32 R0, RZ, RZ, UR5 ;  /* 0x00000005ff007e24 */ /* 0x000fe4000f8e00ff */
[----:B------:R-:W-:-:S03]  /*0e40*/  IMAD.U32 R17, RZ, RZ, UR5 ;  /* 0x00000005ff117e24 */ /* 0x000fc6000f8e00ff */
[----:B------:R-:W-:Y:S02]  /*0e50*/  ISETP.GE.U32.AND.EX P0, PT, R0, R7, PT, P0 ;  /* 0x000000070000720c */ /* 0x000fe40003f06100 */
[----:B------:R-:W-:-:S11]  /*0e60*/  PRMT R0, RZ, 0x7610, R0 ;  /* 0x00007610ff007816 */ /* 0x000fd60000000000 */
[----:B------:R-:W-:Y:S05]  /*0e70*/  @P0 BRA `(.L_x_11) ;  /* 0x0000000400500947 */ /* 0x000fea0003800000 */
[----:B------:R-:W-:Y:S01]  /*0e80*/  ULDC.64 UR18, c[0x0][0x628] ;  /* 0x00018a0000127ab9 */ /* 0x000fe20000000a00 */
[C---:B------:R-:W-:Y:S01]  /*0e90*/  R2UR UR20, R16.reuse ;  /* 0x00000000101472ca */ /* 0x040fe200000e0000 */
[----:B------:R-:W-:Y:S01]  /*0ea0*/  ULDC UR16, c[0x0][0x630] ;  /* 0x00018c0000107ab9 */ /* 0x000fe20000000800 */
[----:B------:R-:W-:Y:S02]  /*0eb0*/  ISETP.NE.U32.AND P0, PT, RZ, UR18, PT ;  /* 0x00000012ff007c0c */ /* 0x000fe4000bf05070 */
[----:B------:R-:W-:Y:S02]  /*0ec0*/  R2UR UR4, R16 ;  /* 0x00000000100472ca */ /* 0x000fe400000e0000 */
[----:B------:R-:W-:Y:S02]  /*0ed0*/  ISETP.NE.AND.EX P0, PT, RZ, UR19, PT, P0 ;  /* 0x00000013ff007c0c */ /* 0x000fe4000bf05300 */
[----:B------:R-:W-:-:S11]  /*0ee0*/  R2UR UR5, R17 ;  /* 0x00000000110572ca */ /* 0x000fd600000e0000 */
[----:B------:R-:W-:Y:S05]  /*0ef0*/  @!P0 BRA `(.L_x_12) ;  /* 0x0000000000308947 */ /* 0x000fea0003800000 */
[----:B------:R-:W-:Y:S01]  /*0f00*/  R2UR UR4, R16 ;  /* 0x00000000100472ca */ /* 0x000fe200000e0000 */
[----:B------:R-:W-:Y:S01]  /*0f10*/  ULDC UR12, c[0x0][0x634] ;  /* 0x00018d00000c7ab9 */ /* 0x000fe20000000800 */
[----:B------:R-:W-:-:S11]  /*0f20*/  R2UR UR15, R17 ;  /* 0x00000000110f72ca */ /* 0x000fd600000e0000 */
[----:B------:R-:W-:-:S04]  /*0f30*/  UIADD3 UR12, UP1, UR4, UR12, URZ ;  /* 0x0000000c040c7290 */ /* 0x000fc8000ff3e03f */
[----:B------:R-:W-:-:S04]  /*0f40*/  UIADD3.X UR15, URZ, UR15, URZ, UP1, !UPT ;  /* 0x0000000f3f0f7290 */ /* 0x000fc80008ffe43f */
[----:B------:R-:W-:-:S04]  /*0f50*/  UIMAD.WIDE.U32 UR4, UR15, UR18, URZ ;  /* 0x000000120f0472a5 */ /* 0x000fc8000f8e003f */
[----:B------:R-:W-:Y:S02]  /*0f60*/  UIMAD.WIDE.U32 UR10, UP1, UR12, UR19, UR4 ;  /* 0x000000130c0a72a5 */ /* 0x000fe4000f820004 */
[----:B------:R-:W-:Y:S02]  /*0f70*/  UIMAD.WIDE.U32 UR4, UR12, UR18, URZ ;  /* 0x000000120c0472a5 */ /* 0x000fe4000f8e003f */
[----:B------:R-:W-:Y:S02]  /*0f80*/  UIADD3.X UR13, URZ, URZ, URZ, UP1, !UPT ;  /* 0x0000003f3f0d7290 */ /* 0x000fe40008ffe43f */
[----:B------:R-:W-:Y:S01]  /*0f90*/  UIADD3 URZ, UP1, UR5, UR10, URZ ;  /* 0x0000000a053f7290 */ /* 0x000fe2000ff3e03f */
[----:B------:R-:W-:-:S03]  /*0fa0*/  UMOV UR12, UR11 ;  /* 0x0000000b000c7c82 */ /* 0x000fc60008000000 */
[----:B------:R-:W-:-:S12]  /*0fb0*/  UIMAD.WIDE.U32.X UR4, UR15, UR19, UR12, UP1 ;  /* 0x000000130f0472a5 */ /* 0x000fd800088e040c */
.L_x_12:
[----:B------:R-:W-:Y:S01]  /*0fc0*/  USHF.R.U64 UR4, UR4, UR16, UR5 ;  /* 0x0000001004047299 */ /* 0x000fe20008001205 */
[----:B------:R-:W-:Y:S01]  /*0fd0*/  R2UR UR11, R17 ;  /* 0x00000000110b72ca */ /* 0x000fe200000e0000 */
[----:B------:R-:W-:Y:S02]  /*0fe0*/  USHF.R.U32.HI UR5, URZ, UR16, UR5 ;  /* 0x000000103f057299 */ /* 0x000fe40008011605 */
[----:B------:R-:W-:Y:S01]  /*0ff0*/  UIADD3 UR12, UP1, URZ, -UR4, URZ ;  /* 0x800000043f0c7290 */ /* 0x000fe2000ff3e03f */
[----:B------:R-:W-:Y:S01]  /*1000*/  ULDC.64 UR18, c[0x0][0x620] ;  /* 0x0001880000127ab9 */ /* 0x000fe20000000a00 */
[----:B------:R-:W-:Y:S02]  /*1010*/  UISETP.NE.AND UP2, UPT, UR38, URZ, UPT ;  /* 0x0000003f2600728c */ /* 0x000fe4000bf45270 */
[----:B------:R-:W-:Y:S01]  /*1020*/  UIADD3.X UR5, URZ, ~UR5, URZ, UP1, !UPT ;  /* 0x800000053f057290 */ /* 0x000fe20008ffe43f */
[----:B------:R-:W-:Y:S01]  /*1030*/  UMOV UR10, UR20 ;  /* 0x00000014000a7c82 */ /* 0x000fe20008000000 */
[----:B------:R-:W-:-:S02]  /*1040*/  ULDC UR13, c[0x0][0x618] ;  /* 0x00018600000d7ab9 */ /* 0x000fc40000000800 */
[----:B------:R-:W-:Y:S02]  /*1050*/  UIMAD UR5, UR5, UR18, URZ ;  /* 0x00000012050572a4 */ /* 0x000fe4000f8e023f */
[----:B------:R-:W-:Y:S02]  /*1060*/  UIMAD.WIDE.U32 UR10, UR12, UR18, UR10 ;  /* 0x000000120c0a72a5 */ /* 0x000fe4000f8e000a */
[----:B------:R-:W-:Y:S02]  /*1070*/  UIMAD UR12, UR12, UR19, UR5 ;  /* 0x000000130c0c72a4 */ /* 0x000fe4000f8e0205 */
[----:B------:R-:W-:Y:S02]  /*1080*/  @UP2 UIMAD UR7, UR17, UR9, UR8 ;  /* 0x00000009110722a4 */ /* 0x000fe4000f8e0208 */
[----:B------:R-:W-:Y:S01]  /*1090*/  UIADD3 UR11, UR11, UR12, URZ ;  /* 0x0000000c0b0b7290 */ /* 0x000fe2000fffe03f */
[----:B------:R-:W-:Y:S01]  /*10a0*/  ULDC.64 UR8, c[0x0][0x640] ;  /* 0x0001900000087ab9 */ /* 0x000fe20000000a00 */
[----:B------:R-:W-:-:S02]  /*10b0*/  ULDC UR15, c[0x0][0x608] ;  /* 0x00018200000f7ab9 */ /* 0x000fc40000000800 */
[----:B------:R-:W-:Y:S01]  /*10c0*/  USHF.R.U64 UR20, UR10, UR13, UR11 ;  /* 0x0000000d0a147299 */ /* 0x000fe2000800120b */
[----:B------:R-:W-:Y:S01]  /*10d0*/  ISETP.NE.U32.AND P0, PT, RZ, UR8, PT ;  /* 0x00000008ff007c0c */ /* 0x000fe2000bf05070 */
[----:B------:R-:W-:Y:S01]  /*10e0*/  USHF.R.U32.HI UR11, URZ, UR13, UR11 ;  /* 0x0000000d3f0b7299 */ /* 0x000fe2000801160b */
[----:B------:R-:W-:Y:S02]  /*10f0*/  ULDC UR21, c[0x0][0x658] ;  /* 0x0001960000157ab9 */ /* 0x000fe40000000800 */
[----:B------:R-:W-:Y:S01]  /*1100*/  ISETP.NE.AND.EX P0, PT, RZ, UR9, PT, P0 ;  /* 0x00000009ff007c0c */ /* 0x000fe2000bf05300 */
[----:B------:R-:W-:Y:S02]  /*1110*/  USHF.R.U64 UR25, UR20, UR15, UR11 ;  /* 0x0000000f14197299 */ /* 0x000fe4000800120b */
[----:B------:R-:W-:Y:S01]  /*1120*/  USHF.R.U32.HI UR11, URZ, UR15, UR11 ;  /* 0x0000000f3f0b7299 */ /* 0x000fe2000801160b */
[----:B------:R-:W-:Y:S01]  /*1130*/  UMOV UR10, 0xffffffff ;  /* 0xffffffff000a7882 */ /* 0x000fe20000000000 */
[----:B------:R-:W-:Y:S01]  /*1140*/  ULDC UR5, c[0x0][0x600] ;  /* 0x0001800000057ab9 */ /* 0x000fe20000000800 */
[----:B------:R-:W-:-:S02]  /*1150*/  USHF.L.U32 UR10, UR10, UR21, URZ ;  /* 0x000000150a0a7299 */ /* 0x000fc4000800063f */
[----:B------:R-:W-:Y:S02]  /*1160*/  USHF.R.U64 UR26, UR25, UR21, UR11 ;  /* 0x00000015191a7299 */ /* 0x000fe4000800120b */
[----:B------:R-:W-:Y:S02]  /*1170*/  ULOP3.LUT UR15, URZ, UR10, URZ, 0x33, !UPT ;  /* 0x0000000a3f0f7292 */ /* 0x000fe4000f8e333f */
[----:B------:R-:W-:Y:S02]  /*1180*/  UIADD3 UR19, UR5, -0x1, URZ ;  /* 0xffffffff05137890 */ /* 0x000fe4000fffe03f */
[----:B------:R-:W-:Y:S01]  /*1190*/  USHF.R.U32.HI UR11, URZ, UR21, UR11 ;  /* 0x000000153f0b7299 */ /* 0x000fe2000801160b */
[----:B------:R-:W-:Y:S01]  /*11a0*/  ULDC UR22, c[0x0][0x648] ;  /* 0x0001920000167ab9 */ /* 0x000fe20000000800 */
[----:B------:R-:W-:Y:S01]  /*11b0*/  ULDC UR23, c[0x0][0x638] ;  /* 0x00018e0000177ab9 */ /* 0x000fe20000000800 */
[----:B------:R-:W-:Y:S01]  /*11c0*/  UMOV UR24, 0x1 ;  /* 0x0000000100187882 */ /* 0x000fe20000000000 */
[----:B------:R-:W-:Y:S01]  /*11d0*/  UMOV UR10, UR26 ;  /* 0x0000001a000a7c82 */ /* 0x000fe20008000000 */
[----:B------:R-:W-:Y:S07]  /*11e0*/  @!P0 BRA `(.L_x_13) ;  /* 0x0000000000308947 */ /* 0x000fee0003800000 */
[----:B------:R-:W-:Y:S02]  /*11f0*/  ULDC UR16, c[0x0][0x64c] ;  /* 0x0001930000107ab9 */ /* 0x000fe40000000800 */
        /* <DEDUP_REMOVED lines=8> */
[----:B------:R-:W-:-:S07]  /*1280*/  UIMAD.WIDE.U32.X UR8, UR18, UR9, UR16, UP1 ;  /* 0x00000009120872a5 */ /* 0x000fce00088e0410 */
[----:B------:R-:W-:Y:S01]  /*1290*/  UMOV UR10, UR8 ;  /* 0x00000008000a7c82 */ /* 0x000fe20008000000 */
[----:B------:R-:W-:-:S05]  /*12a0*/  UMOV UR11, UR9 ;  /* 0x00000009000b7c82 */ /* 0x000fca0008000000 */
.L_x_13:
[----:B------:R-:W-:Y:S01]  /*12b0*/  USHF.R.U64 UR9, UR10, UR22, UR11 ;  /* 0x000000160a097299 */ /* 0x000fe2000800120b */
[----:B------:R-:W-:Y:S01]  /*12c0*/  IMAD.MOV.U32 R0, RZ, RZ, 0x1 ;  /* 0x00000001ff007424 */ /* 0x000fe200078e00ff */
[----:B------:R-:W-:Y:S01]  /*12d0*/  USHF.L.U32 UR8, UR24, UR21, URZ ;  /* 0x0000001518087299 */ /* 0x000fe2000800063f */
[----:B------:R-:W-:Y:S01]  /*12e0*/  IMAD.U32 R19, RZ, RZ, UR4 ;  /* 0x00000004ff137e24 */ /* 0x000fe2000f8e00ff */
[----:B------:R-:W-:Y:S02]  /*12f0*/  ULOP3.LUT UR15, UR25, UR15, URZ, 0xc0, !UPT ;  /* 0x0000000f190f7292 */ /* 0x000fe4000f8ec03f */
[----:B------:R-:W-:Y:S02]  /*1300*/  UIADD3 UR10, -UR9, URZ, URZ ;  /* 0x0000003f090a7290 */ /* 0x000fe4000fffe13f */
[----:B------:R-:W-:Y:S02]  /*1310*/  UIMAD UR15, UR8, UR9, UR15 ;  /* 0x00000009080f72a4 */ /* 0x000fe4000f8e020f */
[----:B------:R-:W-:-:S02]  /*1320*/  ULOP3.LUT UR19, UR20, UR19, URZ, 0xc0, !UPT ;  /* 0x0000001314137292 */ /* 0x000fc4000f8ec03f */
[----:B------:R-:W-:Y:S01]  /*1330*/  UIMAD UR8, UR10, UR23, UR26 ;  /* 0x000000170a0872a4 */ /* 0x000fe2000f8e021a */
[----:B------:R-:W-:Y:S01]  /*1340*/  ULDC UR9, c[0x0][0x610] ;  /* 0x0001840000097ab9 */ /* 0x000fe20000000800 */
[----:B------:R-:W-:Y:S02]  /*1350*/  UISETP.NE.AND UP1, UPT, UR38, URZ, UPT ;  /* 0x0000003f2600728c */ /* 0x000fe4000bf25270 */
[----:B------:R-:W-:Y:S02]  /*1360*/  UIMAD UR7, UR15, UR9, UR7 ;  /* 0x000000090f0772a4 */ /* 0x000fe4000f8e0207 */
[----:B------:R-:W-:-:S04]  /*1370*/  UIMAD UR8, UR8, UR5, UR19 ;  /* 0x00000005080872a4 */ /* 0x000fc8000f8e0213 */
[----:B------:R-:W-:Y:S02]  /*1380*/  USEL UR5, UR8, UR7, !UP1 ;  /* 0x0000000708057287 */ /* 0x000fe4000c800000 */
[----:B------:R-:W-:-:S04]  /*1390*/  USEL UR7, UR7, UR8, !UP1 ;  /* 0x0000000807077287 */ /* 0x000fc8000c800000 */
[----:B------:R-:W-:Y:S02]  /*13a0*/  IMAD.U32 R2, RZ, RZ, UR5 ;  /* 0x00000005ff027e24 */ /* 0x000fe4000f8e00ff */
[----:B------:R-:W-:-:S07]  /*13b0*/  IMAD.U32 R18, RZ, RZ, UR7 ;  /* 0x00000007ff127e24 */ /* 0x000fce000f8e00ff */
.L_x_11:
[----:B------:R-:W-:Y:S05]  /*13c0*/  @!P1 BRA `(.L_x_14) ;  /* 0x00000000000c9947 */ /* 0x000fea0003800000 */
[----:B------:R-:W-:Y:S01]  /*13d0*/  UCGABAR_WAIT ;  /* 0x0000000000007dc7 */ /* 0x000fe20008000000 */
[----:B------:R-:W-:Y:S01]  /*13e0*/  CCTL.IVALL ;  /* 0x00000000ff00798f */ /* 0x000fe20002000000 */
[----:B------:R-:W-:Y:S05]  /*13f0*/  BRA `(.L_x_15) ;  /* 0x0000000000047947 */ /* 0x000fea0003800000 */
.L_x_14:
[----:B------:R-:W-:Y:S06]  /*1400*/  BAR.SYNC.DEFER_BLOCKING 0x0 ;  /* 0x0000000000007b1d */ /* 0x000fec0000010000 */
.L_x_15:
[----:B------:R-:W-:Y:S02]  /*1410*/  ULDC UR4, c[0x0][0x28c] ;  /* 0x0000a30000047ab9 */ /* 0x000fe40000000800 */
[----:B------:R-:W-:-:S04]  /*1420*/  UIADD3 UR4, UR4, 0x1f, URZ ;  /* 0x0000001f04047890 */ /* 0x000fc8000fffe03f */
[----:B------:R-:W-:-:S04]  /*1430*/  USHF.R.S32.HI UR5, URZ, 0x1f, UR4 ;  /* 0x0000001f3f057899 */ /* 0x000fc80008011404 */
[----:B------:R-:W-:-:S04]  /*1440*/  ULEA.HI UR5, UR5, UR4, URZ, 0x5 ;  /* 0x0000000405057291 */ /* 0x000fc8000f8f283f */
[----:B------:R-:W-:Y:S01]  /*1450*/  USHF.R.S32.HI UR39, URZ, 0x5, UR5 ;  /* 0x000000053f277899 */ /* 0x000fe20008011405 */
[----:B------:R-:W-:Y:S11]  /*1460*/  @!P2 BRA `(.L_x_16) ;  /* 0x0000003400fca947 */ /* 0x000ff60003800000 */
[----:B------:R-:W-:-:S06]  /*1470*/  UISETP.GT.U32.AND UP1, UPT, UR14, 0x1, UPT ;  /* 0x000000010e00788c */ /* 0x000fcc000bf24070 */
[----:B------:R-:W-:-:S13]  /*1480*/  PLOP3.LUT P0, PT, PT, PT, UP1, 0x80, 0x0 ;  /* 0x000000000000781c */ /* 0x000fda0003f0f018 */
[----:B------:R-:W-:Y:S05]  /*1490*/  @P0 EXIT ;  /* 0x000000000000094d */ /* 0x000fea0003800000 */
.L_x_17:
[----:B------:R-:W-:-:S08]  /*14a0*/  NOP ;  /* 0x0000000000007918 */ /* 0x000fd00000000000 */
[----:B------:R-:W0:Y:S02]  /*14b0*/  USETMAXREG.TRY_ALLOC.CTAPOOL UP1, 0xe8 ;  /* 0x000000e8000079c8 */ /* 0x000e240008020600 */
[----:B0-----:R-:W-:-:S13]  /*14c0*/  PLOP3.LUT P0, PT, PT, PT, UP1, 0x80, 0x0 ;  /* 0x000000000000781c */ /* 0x001fda0003f0f018 */
[----:B------:R-:W-:Y:S05]  /*14d0*/  @!P0 BRA `(.L_x_17) ;  /* 0xfffffffc00f08947 */ /* 0x000fea000383ffff */
[----:B------:R-:W-:-:S13]  /*14e0*/  LOP3.LUT P0, RZ, R0, 0xff, RZ, 0xc0, !PT ;  /* 0x000000ff00ff7812 */ /* 0x000fda000780c0ff */
[----:B------:R-:W-:Y:S05]  /*14f0*/  @!P0 EXIT ;  /* 0x000000000000894d */ /* 0x000fea0003800000 */
[----:B------:R-:W0:Y:S01]  /*1500*/  S2UR UR5, SR_CgaCtaId ;  /* 0x00000000000579c3 */ /* 0x000e220000008800 */
[----:B------:R-:W-:Y:S01]  /*1510*/  VIADD R5, R5, 0xffffffff ;  /* 0xffffffff05057836 */ /* 0x000fe20000000000 */
[CC--:B------:R-:W-:Y:S01]  /*1520*/  LEA.HI R0, R9.reuse, R4.reuse, RZ, 0x2 ;  /* 0x0000000409007211 */ /* 0x0c0fe200078f10ff */
[----:B------:R-:W-:Y:S01]  /*1530*/  USHF.R.U32.HI UR4, URZ, 0x2, UR39 ;  /* 0x000000023f047899 */ /* 0x000fe20008011627 */
[----:B------:R-:W-:Y:S01]  /*1540*/  LEA.HI R9, R9, R4, RZ, 0x5 ;  /* 0x0000000409097211 */ /* 0x000fe200078f28ff */
[----:B------:R-:W-:Y:S01]  /*1550*/  UMOV UR42, 0x400 ;  /* 0x00000400002a7882 */ /* 0x000fe20000000000 */
[----:B------:R-:W-:Y:S01]  /*1560*/  R2UR UR49, R5 ;  /* 0x00000000053172ca */ /* 0x000fe200000e0000 */
[----:B------:R-:W-:Y:S01]  /*1570*/  ULOP3.LUT UR43, UR39, 0x3, URZ, 0xc0, !UPT ;  /* 0x00000003272b7892 */ /* 0x000fe2000f8ec03f */
[--C-:B------:R-:W-:Y:S01]  /*1580*/  SHF.R.S32.HI R58, RZ, 0x2, R0.reuse ;  /* 0x00000002ff3a7819 */ /* 0x100fe20000011400 */
[----:B------:R-:W-:Y:S01]  /*1590*/  ULOP3.LUT UR4, UR4, 0x1, URZ, 0xc0, !UPT ;  /* 0x0000000104047892 */ /* 0x000fe2000f8ec03f */
[----:B------:R-:W-:Y:S01]  /*15a0*/  SHF.R.S32.HI R3, RZ, 0x1f, R0 ;  /* 0x0000001fff037819 */ /* 0x000fe20000011400 */
[----:B------:R-:W-:Y:S01]  /*15b0*/  USEL UR43, UR43, URZ, !UP0 ;  /* 0x0000003f2b2b7287 */ /* 0x000fe2000c000000 */
[----:B------:R-:W-:Y:S01]  /*15c0*/  SHF.R.S32.HI R9, RZ, 0x5, R9 ;  /* 0x00000005ff097819 */ /* 0x000fe20000011409 */
[----:B------:R-:W-:Y:S01]  /*15d0*/  UISETP.EQ.U32.AND UP0, UPT, UR4, 0x1, !UP0 ;  /* 0x000000010400788c */ /* 0x000fe2000c702070 */
[----:B------:R-:W-:Y:S01]  /*15e0*/  LEA.HI R3, R3, R58, RZ, 0x3 ;  /* 0x0000003a03037211 */ /* 0x000fe200078f18ff */
[----:B------:R-:W-:Y:S01]  /*15f0*/  UISETP.LT.AND UP1, UPT, UR39, 0x1, UPT ;  /* 0x000000012700788c */ /* 0x000fe2000bf21270 */
[----:B------:R-:W-:Y:S01]  /*1600*/  ISETP.NE.AND P0, PT, R5, RZ, PT ;  /* 0x000000ff0500720c */ /* 0x000fe20003f05270 */
[----:B------:R-:W-:Y:S01]  /*1610*/  ULDC UR6, c[0x0][0x284] ;  /* 0x0000a10000067ab9 */ /* 0x000fe20000000800 */
[----:B------:R-:W-:Y:S01]  /*1620*/  LOP3.LUT R3, R3, 0xfffffff8, RZ, 0xc0, !PT ;  /* 0xfffffff803037812 */ /* 0x000fe200078ec0ff */
[----:B------:R-:W-:Y:S01]  /*1630*/  USHF.L.U32 UR49, UR49, 0x3, URZ ;  /* 0x0000000331317899 */ /* 0x000fe2000800063f */
[----:B------:R-:W-:Y:S01]  /*1640*/  SEL R70, RZ, 0x1, P0 ;  /* 0x00000001ff467807 */ /* 0x000fe20000000000 */
[----:B------:R-:W-:-:S02]  /*1650*/  USEL UR45, UR39, 0x1, UP1 ;  /* 0x00000001272d7887 */ /* 0x000fc40008800000 */
[----:B------:R-:W-:Y:S01]  /*1660*/  IMAD.IADD R58, R58, 0x1, -R3 ;  /* 0x000000013a3a7824 */ /* 0x000fe200078e0a03 */
[----:B0-----:R-:W-:Y:S01]  /*1670*/  ULEA UR42, UR5, UR42, 0x18 ;  /* 0x0000002a052a7291 */ /* 0x001fe2000f8ec03f */
[----:B------:R-:W-:Y:S01]  /*1680*/  IMAD.U32 R62, RZ, RZ, UR49 ;  /* 0x00000031ff3e7e24 */ /* 0x000fe2000f8e00ff */
[----:B------:R-:W-:Y:S01]  /*1690*/  LOP3.LUT R3, R0, 0xfffffffc, RZ, 0xc0, !PT ;  /* 0xfffffffc00037812 */ /* 0x000fe200078ec0ff */
[C-C-:B------:R-:W-:Y:S01]  /*16a0*/  IMAD R65, R9.reuse, -0x10, -R58.reuse ;  /* 0xfffffff009417824 */ /* 0x140fe200078e0a3a */
[----:B------:R-:W-:Y:S01]  /*16b0*/  UIADD3 UR44, UR42, 0x50, URZ ;  /* 0x000000502a2c7890 */ /* 0x000fe2000fffe03f */
[--C-:B------:R-:W-:Y:S01]  /*16c0*/  SHF.R.S32.HI R59, RZ, 0x1f, R58.reuse ;  /* 0x0000001fff3b7819 */ /* 0x100fe2000001143a */
[----:B------:R-:W-:Y:S01]  /*16d0*/  UIADD3 UR4, UR42, 0x4180, URZ ;  /* 0x000041802a047890 */ /* 0x000fe2000fffe03f */
[----:B------:R-:W-:Y:S01]  /*16e0*/  LOP3.LUT R64, R62, 0x8, RZ, 0xc0, !PT ;  /* 0x000000083e407812 */ /* 0x000fe200078ec0ff */
[----:B------:R-:W-:Y:S01]  /*16f0*/  UIADD3 UR5, UR42, 0x180, URZ ;  /* 0x000001802a057890 */ /* 0x000fe2000fffe03f */
[----:B------:R-:W-:Y:S01]  /*1700*/  IMAD.IADD R60, R4, 0x1, -R3 ;  /* 0x00000001043c7824 */ /* 0x000fe200078e0a03 */
[----:B------:R-:W-:Y:S01]  /*1710*/  USHF.R.U32.HI UR4, URZ, 0x4, UR4 ;  /* 0x000000043f047899 */ /* 0x000fe20008011604 */
[----:B------:R-:W-:Y:S01]  /*1720*/  IMAD.U32 R61, RZ, RZ, UR44 ;  /* 0x0000002cff3d7e24 */ /* 0x000fe2000f8e00ff */
[----:B------:R-:W-:Y:S01]  /*1730*/  USHF.R.U32.HI UR5, URZ, 0x4, UR5 ;  /* 0x000000043f057899 */ /* 0x000fe20008011605 */
[----:B------:R-:W-:Y:S01]  /*1740*/  IMAD.WIDE R58, R9, 0x10, R58 ;  /* 0x00000010093a7825 */ /* 0x000fe200078e023a */
[----:B------:R-:W-:Y:S01]  /*1750*/  ULOP3.LUT UR4, UR4, 0x3fff, URZ, 0xc0, !UPT ;  /* 0x00003fff04047892 */ /* 0x000fe2000f8ec03f */
[----:B------:R-:W-:Y:S01]  /*1760*/  LOP3.LUT R62, R62, 0x8, RZ, 0xc, !PT ;  /* 0x000000083e3e7812 */ /* 0x000fe200078e0cff */
[----:B------:R-:W-:Y:S01]  /*1770*/  ULOP3.LUT UR5, UR5, 0x3fff, URZ, 0xc0, !UPT ;  /* 0x00003fff05057892 */ /* 0x000fe2000f8ec03f */
[----:B------:R-:W-:Y:S01]  /*1780*/  VIADD R63, R61, UR49 ;  /* 0x000000313d3f7c36 */ /* 0x000fe20008000000 */
[----:B------:R-:W-:Y:S01]  /*1790*/  LOP3.LUT R64, R64, 0x18, RZ, 0x3c, !PT ;  /* 0x0000001840407812 */ /* 0x000fe200078e3cff */
[----:B------:R-:W-:Y:S01]  /*17a0*/  VIADD R65, R65, UR6 ;  /* 0x0000000641417c36 */ /* 0x000fe20008000000 */
[----:B------:R-:W-:-:S02]  /*17b0*/  ULOP3.LUT UR40, UR36, 0x1, URZ, 0xfc, !UPT ;  /* 0x0000000124287892 */ /* 0x000fc4000f8efc3f */
[----:B------:R-:W-:Y:S02]  /*17c0*/  USHF.L.U32 UR41, UR39, 0x1, URZ ;  /* 0x0000000127297899 */ /* 0x000fe4000800063f */
[----:B------:R-:W-:Y:S02]  /*17d0*/  UIADD3 UR45, -UR45, UR39, URZ ;  /* 0x000000272d2d7290 */ /* 0x000fe4000fffe13f */
[----:B------:R-:W-:Y:S02]  /*17e0*/  USEL UR46, URZ, 0x1, !UP0 ;  /* 0x000000013f2e7887 */ /* 0x000fe4000c000000 */
[----:B------:R-:W-:Y:S02]  /*17f0*/  ULOP3.LUT UR47, UR4, 0x10000, URZ, 0xfc, !UPT ;  /* 0x00010000042f7892 */ /* 0x000fe4000f8efc3f */
[----:B------:R-:W-:-:S12]  /*1800*/  ULOP3.LUT UR48, UR5, 0x10000, URZ, 0xfc, !UPT ;  /* 0x0001000005307892 */ /* 0x000fd8000f8efc3f */
.L_x_101:
[----:B------:R-:W-:Y:S01]  /*1810*/  SHF.L.U32 R0, R70, 0x1f, RZ ;  /* 0x0000001f46007819 */ /* 0x000fe200000006ff */
[----:B------:R-:W-:Y:S02]  /*1820*/  ULDC UR4, c[0x0][0x28c] ;  /* 0x0000a30000047ab9 */ /* 0x000fe40000000800 */
[----:B------:R-:W-:Y:S01]  /*1830*/  ISETP.LT.AND P1, PT, RZ, UR4, PT ;  /* 0x00000004ff007c0c */ /* 0x000fe2000bf21270 */
[----:B------:R-:W0:Y:S02]  /*1840*/  SYNCS.PHASECHK.TRANS64.TRYWAIT P0, [R61+UR49], R0 ;  /* 0x000000003d0075a7 */ /* 0x000e240008000171 */
[----:B0-23--:R-:W-:Y:S10]  /*1850*/  @!P0 BRA `(.L_x_18) ;  /* 0x0000004400108947 */ /* 0x00dff40003800000 */
.L_x_123:
[----:B------:R-:W-:Y:S05]  /*1860*/  @P1 BRA `(.L_x_19) ;  /* 0x0000000000401947 */ /* 0x000fea0003800000 */
[----:B0-----:R-:W-:Y:S01]  /*1870*/  MOV R0, 0x0 ;  /* 0x0000000000007802 */ /* 0x001fe20000000f00 */
[----:B------:R-:W-:Y:S01]  /*1880*/  ULDC.64 UR4, c[0x4][0x68] ;  /* 0x01001a0000047ab9 */ /* 0x000fe20000000a00 */
[----:B------:R-:W-:Y:S01]  /*1890*/  ULDC.64 UR6, c[0x4][0x8] ;  /* 0x0100020000067ab9 */ /* 0x000fe20000000a00 */
[----:B------:R-:W-:Y:S01]  /*18a0*/  IMAD.U32 R4, RZ, RZ, UR4 ;  /* 0x00000004ff047e24 */ /* 0x000fe2000f8e00ff */
[----:B------:R0:W1:Y:S01]  /*18b0*/  LDC.64 R14, c[0x4][R0] ;  /* 0x01000000000e7b82 */ /* 0x0000620000000a00 */
[----:B------:R-:W-:Y:S01]  /*18c0*/  IMAD.U32 R5, RZ, RZ, UR5 ;  /* 0x00000005ff057e24 */ /* 0x000fe2000f8e00ff */
[----:B------:R-:W-:Y:S01]  /*18d0*/  ULDC.64 UR4, c[0x4][0x70] ;  /* 0x01001c0000047ab9 */ /* 0x000fe20000000a00 */
[----:B------:R-:W-:Y:S02]  /*18e0*/  IMAD.U32 R10, RZ, RZ, UR6 ;  /* 0x00000006ff0a7e24 */ /* 0x000fe4000f8e00ff */
[----:B------:R-:W-:Y:S02]  /*18f0*/  IMAD.U32 R6, RZ, RZ, UR4 ;  /* 0x00000004ff067e24 */ /* 0x000fe4000f8e00ff */
[----:B------:R-:W-:-:S02]  /*1900*/  IMAD.U32 R7, RZ, RZ, UR5 ;  /* 0x00000005ff077e24 */ /* 0x000fc4000f8e00ff */
[----:B------:R-:W-:Y:S02]  /*1910*/  IMAD.U32 R11, RZ, RZ, UR7 ;  /* 0x00000007ff0b7e24 */ /* 0x000fe4000f8e00ff */
[----:B------:R-:W-:Y:S02]  /*1920*/  IMAD.MOV.U32 R8, RZ, RZ, 0x1e1 ;  /* 0x000001e1ff087424 */ /* 0x000fe400078e00ff */
[----:B------:R-:W-:Y:S02]  /*1930*/  IMAD.MOV.U32 R12, RZ, RZ, 0x1 ;  /* 0x00000001ff0c7424 */ /* 0x000fe400078e00ff */
[----:B0-----:R-:W-:-:S07]  /*1940*/  IMAD.MOV.U32 R13, RZ, RZ, RZ ;  /* 0x000000ffff0d7224 */ /* 0x001fce00078e00ff */
[----:B------:R-:W-:-:S07]  /*1950*/  LEPC R20, `(.L_x_19) ;  /* 0x000000001014794e */ /* 0x000fce0000000000 */
[----:B-1---5:R-:W-:Y:S05]  /*1960*/  CALL.ABS.NOINC R14 ;  /* 0x000000000e007343 */ /* 0x022fea0003c00000 */
.L_x_19:
[----:B0-----:R-:W-:-:S05]  /*1970*/  IMAD.U32 R0, RZ, RZ, UR40 ;  /* 0x00000028ff007e24 */ /* 0x001fca000f8e00ff */
[----:B------:R-:W-:-:S13]  /*1980*/  ISETP.NE.AND P0, PT, R0, 0x3, PT ;  /* 0x000000030000780c */ /* 0x000fda0003f05270 */
[----:B------:R-:W-:Y:S05]  /*1990*/  @!P0 BRA `(.L_x_20) ;  /* 0x0000000000048947 */ /* 0x000fea0003800000 */
[----:B------:R-:W-:Y:S01]  /*19a0*/  BPT.TRAP 0x1 ;  /* 0x000000040000795c */ /* 0x000fe20000300000 */
.L_x_20:
[----:B------:R-:W-:Y:S02]  /*19b0*/  IMAD.U32 R3, RZ, RZ, UR43 ;  /* 0x0000002bff037e24 */ /* 0x000fe4000f8e00ff */
[----:B------:R-:W-:-:S03]  /*19c0*/  IMAD.U32 R0, RZ, RZ, UR46 ;  /* 0x0000002eff007e24 */ /* 0x000fc6000f8e00ff */
[----:B------:R-:W-:Y:S02]  /*19d0*/  LEA R3, R3, UR42, 0x3 ;  /* 0x0000002a03037c11 */ /* 0x000fe4000f8e18ff */
[----:B------:R-:W-:-:S04]  /*19e0*/  SHF.L.U32 R0, R0, 0x1f, RZ ;  /* 0x0000001f00007819 */ /* 0x000fc800000006ff */
[----:B------:R0:W1:Y:S01]  /*19f0*/  SYNCS.PHASECHK.TRANS64.TRYWAIT P1, [R3+URZ], R0 ;  /* 0x00000000030075a7 */ /* 0x000062000802017f */
[----:B------:R-:W-:Y:S05]  /*1a00*/  @!P0 BRA `(.L_x_21) ;  /* 0x0000000000048947 */ /* 0x000fea0003800000 */
[----:B------:R-:W-:Y:S01]  /*1a10*/  BPT.TRAP 0x1 ;  /* 0x000000040000795c */ /* 0x000fe20000300000 */
.L_x_21:
[----:B-1----:R-:W-:Y:S05]  /*1a20*/  @P1 BRA `(.L_x_22) ;  /* 0x0000000000081947 */ /* 0x002fea0003800000 */
[----:B------:R-:W1:Y:S02]  /*1a30*/  SYNCS.PHASECHK.TRANS64.TRYWAIT P1, [R3+URZ], R0 ;  /* 0x00000000030075a7 */ /* 0x000e64000802017f */
[----:B-1----:R-:W-:Y:S05]  /*1a40*/  @!P1 BRA `(.L_x_23) ;  /* 0x0000004000a89947 */ /* 0x002fea0003800000 */
.L_x_22:
[----:B------:R-:W-:Y:S05]  /*1a50*/  WARPSYNC.ALL ;  /* 0x0000000000007948 */ /* 0x000fea0003800000 */
[----:B------:R-:W-:Y:S01]  /*1a60*/  ULEA UR4, UR43, UR48, 0x8 ;  /* 0x000000302b047291 */ /* 0x000fe2000f8e403f */
[----:B------:R-:W-:Y:S01]  /*1a70*/  WARPGROUP.ARRIVE ;  /* 0x00000000000079c5 */ /* 0x000fe20000000000 */
[----:B------:R-:W-:Y:S01]  /*1a80*/  ULEA UR6, UR43, UR47, 0x8 ;  /* 0x0000002f2b067291 */ /* 0x000fe2000f8e403f */
[----:B01----:R-:W-:Y:S01]  /*1a90*/  IMAD.U32 R0, RZ, RZ, UR45 ;  /* 0x0000002dff007e24 */ /* 0x003fe2000f8e00ff */
[----:B------:R-:W-:Y:S01]  /*1aa0*/  UMOV UR5, 0x80000020 ;  /* 0x8000002000057882 */ /* 0x000fe20000000000 */
[----:B------:R-:W-:-:S03]  /*1ab0*/  UMOV UR7, 0x80000020 ;  /* 0x8000002000077882 */ /* 0x000fc60000000000 */
[----:B------:R-:W-:-:S03]  /*1ac0*/  ISETP.GE.AND P1, PT, R0, 0x1, PT ;  /* 0x000000010000780c */ /* 0x000fc60003f26270 */
[----:B------:R-:W-:Y:S01]  /*1ad0*/  HGMMA.64x64x16.F32 R24, gdesc[UR4], RZ, !UPT, gsb0 ;  /* 0x00e00000041879f0 */ /* 0x000fe2000c0008ff */
[----:B------:R-:W-:Y:S02]  /*1ae0*/  UIADD3 UR4, UR4, 0x2, URZ ;  /* 0x0000000204047890 */ /* 0x000fe4000fffe03f */
[----:B------:R-:W-:Y:S01]  /*1af0*/  UIADD3 UR6, UR6, 0x2, URZ ;  /* 0x0000000206067890 */ /* 0x000fe2000fffe03f */
[----:B------:R-:W-:Y:S01]  /*1b00*/  UMOV UR5, 0x80000020 ;  /* 0x8000002000057882 */ /* 0x000fe20000000000 */
[----:B------:R-:W-:Y:S01]  /*1b10*/  UMOV UR7, 0x80000020 ;  /* 0x8000002000077882 */ /* 0x000fe20000000000 */
[----:B------:R-:W-:Y:S02]  /*1b20*/  WARPGROUP.DEPBAR.LE gsb0, 0x0 ;  /* 0x00008000000079c5 */ /* 0x000fe40000010000 */
[----:B------:R-:W-:-:S06]  /*1b30*/  WARPGROUP.ARRIVE ;  /* 0x00000000000079c5 */ /* 0x000fcc0000000000 */
[----:B------:R-:W-:Y:S03]  /*1b40*/  HGMMA.64x64x16.F32 R24, gdesc[UR4], R24, gsb0 ;  /* 0x00e00000041879f0 */ /* 0x000fe60008000818 */
[----:B------:R-:W-:Y:S02]  /*1b50*/  WARPGROUP.DEPBAR.LE gsb0, 0x0 ;  /* 0x00008000000079c5 */ /* 0x000fe40000010000 */
[----:B------:R-:W-:Y:S05]  /*1b60*/  @!P1 BRA `(.L_x_24) ;  /* 0x0000000000d89947 */ /* 0x000fea0003800000 */
[----:B------:R-:W-:Y:S01]  /*1b70*/  UIADD3 UR4, UR43, 0x1, URZ ;  /* 0x000000012b047890 */ /* 0x000fe2000fffe03f */
[----:B------:R-:W-:Y:S02]  /*1b80*/  IMAD.U32 R0, RZ, RZ, UR45 ;  /* 0x0000002dff007e24 */ /* 0x000fe4000f8e00ff */
[----:B------:R-:W-:Y:S01]  /*1b90*/  IMAD.U32 R3, RZ, RZ, UR43 ;  /* 0x0000002bff037e24 */ /* 0x000fe2000f8e00ff */
[----:B------:R-:W-:-:S04]  /*1ba0*/  UISETP.NE.AND UP0, UPT, UR4, 0x4, UPT ;  /* 0x000000040400788c */ /* 0x000fc8000bf05270 */
[----:B------:R-:W-:Y:S02]  /*1bb0*/  USEL UR5, URZ, 0x1, UP0 ;  /* 0x000000013f057887 */ /* 0x000fe40008000000 */
[----:B------:R-:W-:Y:S02]  /*1bc0*/  USEL UR8, UR4, URZ, UP0 ;  /* 0x0000003f04087287 */ /* 0x000fe40008000000 */
[----:B------:R-:W-:-:S06]  /*1bd0*/  ULOP3.LUT UR5, UR46, UR5, URZ, 0x3c, !UPT ;  /* 0x000000052e057292 */ /* 0x000fcc000f8e3c3f */
[----:B------:R-:W-:-:S07]  /*1be0*/  IMAD.U32 R6, RZ, RZ, UR5 ;  /* 0x00000005ff067e24 */ /* 0x000fce000f8e00ff */
.L_x_31:
[----:B------:R-:W-:Y:S05]  /*1bf0*/  @!P0 BRA `(.L_x_25) ;  /* 0x0000000000048947 */ /* 0x000fea0003800000 */
[----:B------:R-:W-:Y:S01]  /*1c00*/  BPT.TRAP 0x1 ;  /* 0x000000040000795c */ /* 0x000fe20000300000 */
.L_x_25:
[----:B------:R-:W-:Y:S01]  /*1c10*/  ULEA UR4, UR8, UR42, 0x3 ;  /* 0x0000002a08047291 */ /* 0x000fe2000f8e183f */
[----:B------:R-:W-:-:S08]  /*1c20*/  SHF.L.U32 R4, R6, 0x1f, RZ ;  /* 0x0000001f06047819 */ /* 0x000fd000000006ff */
[----:B------:R0:W1:Y:S01]  /*1c30*/  SYNCS.PHASECHK.TRANS64.TRYWAIT P1, [UR4], R4 ;  /* 0x00000004ff0075a7 */ /* 0x0000620008020144 */
[----:B------:R-:W-:Y:S05]  /*1c40*/  @!P0 BRA `(.L_x_26) ;  /* 0x0000000000048947 */ /* 0x000fea0003800000 */
[----:B------:R-:W-:Y:S01]  /*1c50*/  BPT.TRAP 0x1 ;  /* 0x000000040000795c */ /* 0x000fe20000300000 */
.L_x_26:
[----:B-1----:R-:W-:Y:S05]  /*1c60*/  @P1 BRA `(.L_x_27) ;  /* 0x0000000000081947 */ /* 0x002fea0003800000 */
[----:B------:R-:W1:Y:S02]  /*1c70*/  SYNCS.PHASECHK.TRANS64.TRYWAIT P1, [UR4], R4 ;  /* 0x00000004ff0075a7 */ /* 0x000e640008020144 */
[----:B-1----:R-:W-:Y:S05]  /*1c80*/  @!P1 BRA `(.L_x_28) ;  /* 0x00000040002c9947 */ /* 0x002fea0003800000 */
.L_x_27:
[----:B------:R-:W-:Y:S01]  /*1c90*/  ULEA UR4, UR8, UR48, 0x8 ;  /* 0x0000003008047291 */ /* 0x000fe2000f8e403f */
[----:B------:R-:W-:Y:S01]  /*1ca0*/  WARPGROUP.ARRIVE ;  /* 0x00000000000079c5 */ /* 0x000fe20000000000 */
[----:B------:R-:W-:Y:S01]  /*1cb0*/  ULEA UR6, UR8, UR47, 0x8 ;  /* 0x0000002f08067291 */ /* 0x000fe2000f8e403f */
[----:B------:R-:W-:Y:S01]  /*1cc0*/  UMOV UR5, 0x80000020 ;  /* 0x8000002000057882 */ /* 0x000fe20000000000 */
[----:B------:R-:W-:-:S07]  /*1cd0*/  UMOV UR7, 0x80000020 ;  /* 0x8000002000077882 */ /* 0x000fce0000000000 */
[----:B------:R-:W-:Y:S01]  /*1ce0*/  HGMMA.64x64x16.F32 R24, gdesc[UR4], R24, gsb0 ;  /* 0x00e00000041879f0 */ /* 0x000fe20008000818 */
        /* <DEDUP_REMOVED lines=9> */
[----:B------:R-:W-:Y:S01]  /*1d80*/  BPT.TRAP 0x1 ;  /* 0x000000040000795c */ /* 0x000fe20000300000 */
.L_x_29:
[----:B------:R-:W-:Y:S01]  /*1d90*/  ISETP.NE.AND P1, PT, R23, RZ, PT ;  /* 0x000000ff1700720c */ /* 0x000fe20003f25270 */
[----:B------:R-:W-:-:S12]  /*1da0*/  UISETP.GT.U32.AND UP0, UPT, UR36, 0x1, UPT ;  /* 0x000000012400788c */ /* 0x000fd8000bf04070 */
[----:B01----:R-:W-:-:S05]  /*1db0*/  @P1 LEA R4, R3, UR42, 0x3 ;  /* 0x0000002a03041c11 */ /* 0x003fca000f8e18ff */
[----:B------:R-:W-:-:S05]  /*1dc0*/  @P1 VIADD R5, R4, 0x20 ;  /* 0x0000002004051836 */ /* 0x000fca0000000000 */
[----:B------:R-:W-:-:S04]  /*1dd0*/  @P1 PRMT R5, R22, 0x654, R5 ;  /* 0x0000065416051816 */ /* 0x000fc80000000005 */
[----:B------:R0:W-:Y:S01]  /*1de0*/  @P1 SYNCS.ARRIVE.TRANS64.RED.A1T0 RZ, [R5+URZ], RZ ;  /* 0x000000ff05ff19a7 */ /* 0x0001e2000810043f */
[----:B------:R-:W-:-:S13]  /*1df0*/  PLOP3.LUT P1, PT, PT, PT, UP0, 0x80, 0x0 ;  /* 0x000000000000781c */ /* 0x000fda0003f2f008 */
[----:B0-----:R-:W-:Y:S05]  /*1e00*/  @P1 BRA `(.L_x_30) ;  /* 0x0000000000041947 */ /* 0x001fea0003800000 */
[----:B------:R-:W-:Y:S01]  /*1e10*/  BPT.TRAP 0x1 ;  /* 0x000000040000795c */ /* 0x000fe20000300000 */
.L_x_30:
[----:B------:R-:W-:Y:S01]  /*1e20*/  UIADD3 UR8, UR8, 0x1, URZ ;  /* 0x0000000108087890 */ /* 0x000fe2000fffe03f */
[C---:B------:R-:W-:Y:S01]  /*1e30*/  ISETP.GT.AND P2, PT, R0.reuse, 0x1, PT ;  /* 0x000000010000780c */ /* 0x040fe20003f44270 */
[----:B------:R-:W-:Y:S02]  /*1e40*/  VIADD R3, R3, 0x1 ;  /* 0x0000000103037836 */ /* 0x000fe40000000000 */
[----:B------:R-:W-:Y:S01]  /*1e50*/  UISETP.NE.AND UP0, UPT, UR8, 0x4, UPT ;  /* 0x000000040800788c */ /* 0x000fe2000bf05270 */
[----:B------:R-:W-:Y:S02]  /*1e60*/  VIADD R0, R0, 0xffffffff ;  /* 0xffffffff00007836 */ /* 0x000fe40000000000 */
[C---:B------:R-:W-:Y:S01]  /*1e70*/  ISETP.NE.AND P1, PT, R3.reuse, 0x4, PT ;  /* 0x000000040300780c */ /* 0x040fe20003f25270 */
[----:B------:R-:W-:Y:S02]  /*1e80*/  USEL UR4, URZ, 0x1, UP0 ;  /* 0x000000013f047887 */ /* 0x000fe40008000000 */
[----:B------:R-:W-:Y:S01]  /*1e90*/  USEL UR8, UR8, URZ, UP0 ;  /* 0x0000003f08087287 */ /* 0x000fe20008000000 */
[----:B------:R-:W-:-:S03]  /*1ea0*/  SEL R3, R3, RZ, P1 ;  /* 0x000000ff03037207 */ /* 0x000fc60000800000 */
[----:B------:R-:W-:Y:S01]  /*1eb0*/  LOP3.LUT R6, R6, UR4, RZ, 0x3c, !PT ;  /* 0x0000000406067c12 */ /* 0x000fe2000f8e3cff */
[----:B------:R-:W-:Y:S07]  /*1ec0*/  @P2 BRA `(.L_x_31) ;  /* 0xfffffffc00482947 */ /* 0x000fee000383ffff */
.L_x_24:
[----:B------:R-:W0:Y:S01]  /*1ed0*/  LDC R0, c[0x0][0x28c] ;  /* 0x0000a300ff007b82 */ /* 0x000e220000000800 */
[----:B------:R1:W-:Y:S01]  /*1ee0*/  SYNCS.ARRIVE.TRANS64.A1T0 RZ, [R62+UR44], RZ ;  /* 0x000000ff3eff79a7 */ /* 0x0003e2000810002c */
[----:B0-----:R-:W-:-:S13]  /*1ef0*/  ISETP.GE.AND P1, PT, R0, 0x1, PT ;  /* 0x000000010000780c */ /* 0x001fda0003f26270 */
[----:B-1----:R-:W-:Y:S05]  /*1f00*/  @!P1 BRA `(.L_x_32) ;  /* 0x0000000000409947 */ /* 0x002fea0003800000 */
[----:B------:R-:W-:Y:S05]  /*1f10*/  @!P0 BRA `(.L_x_33) ;  /* 0x0000000000048947 */ /* 0x000fea0003800000 */
[----:B------:R-:W-:Y:S01]  /*1f20*/  BPT.TRAP 0x1 ;  /* 0x000000040000795c */ /* 0x000fe20000300000 */
.L_x_33:
[----:B------:R-:W-:Y:S01]  /*1f30*/  ISETP.NE.AND P0, PT, R23, RZ, PT ;  /* 0x000000ff1700720c */ /* 0x000fe20003f05270 */
[----:B------:R-:W-:-:S12]  /*1f40*/  IMAD.U32 R3, RZ, RZ, UR42 ;  /* 0x0000002aff037e24 */ /* 0x000fd8000f8e00ff */
[----:B------:R-:W-:-:S05]  /*1f50*/  VOTEU.ANY UP0, P0 ;  /* 0x00000000003f7886 */ /* 0x000fca0000000100 */
[----:B------:R-:W-:Y:S02]  /*1f60*/  @UP0 UIADD3 UR4, UR45, UR43, URZ ;  /* 0x0000002b2d040290 */ /* 0x000fe4000fffe03f */
[----:B------:R-:W-:-:S04]  /*1f70*/  UISETP.GT.U32.AND UP0, UPT, UR36, 0x1, UPT ;  /* 0x000000012400788c */ /* 0x000fc8000bf04070 */
[----:B------:R-:W-:-:S04]  /*1f80*/  IMAD.U32 R0, RZ, RZ, UR4 ;  /* 0x00000004ff007e24 */ /* 0x000fc8000f8e00ff */
[----:B------:R-:W-:-:S05]  /*1f90*/  @P0 IMAD.SHL.U32 R0, R0, 0x8, RZ ;  /* 0x0000000800000824 */ /* 0x000fca00078e00ff */
[----:B------:R-:W-:-:S04]  /*1fa0*/  @P0 LOP3.LUT R0, R0, 0x18, RZ, 0xc0, !PT ;  /* 0x0000001800000812 */ /* 0x000fc800078ec0ff */
[----:B------:R-:W-:-:S04]  /*1fb0*/  @P0 IADD3 R3, R3, 0x20, R0 ;  /* 0x0000002003030810 */ /* 0x000fc80007ffe000 */
[----:B------:R-:W-:-:S04]  /*1fc0*/  @P0 PRMT R3, R22, 0x654, R3 ;  /* 0x0000065416030816 */ /* 0x000fc80000000003 */
[----:B------:R0:W-:Y:S01]  /*1fd0*/  @P0 SYNCS.ARRIVE.TRANS64.RED.A1T0 RZ, [R3+URZ], RZ ;  /* 0x000000ff03ff09a7 */ /* 0x0001e2000810043f */
[----:B------:R-:W-:-:S13]  /*1fe0*/  PLOP3.LUT P0, PT, PT, PT, UP0, 0x80, 0x0 ;  /* 0x000000000000781c */ /* 0x000fda0003f0f008 */
[----:B0-----:R-:W-:Y:S05]  /*1ff0*/  @P0 BRA `(.L_x_32) ;  /* 0x0000000000040947 */ /* 0x001fea0003800000 */
[----:B------:R-:W-:Y:S01]  /*2000*/  BPT.TRAP 0x1 ;  /* 0x000000040000795c */ /* 0x000fe20000300000 */
.L_x_32:
[----:B------:R-:W-:Y:S01]  /*2010*/  SHF.L.U32 R0, R70, 0x1f, RZ ;  /* 0x0000001f46007819 */ /* 0x000fe200000006ff */
[----:B------:R-:W-:Y:S01]  /*2020*/  UIADD3 UR43, UR41, UR43, URZ ;  /* 0x0000002b292b7290 */ /* 0x000fe2000fffe03f */
[----:B------:R-:W0:Y:S01]  /*2030*/  LDC R7, c[0x0][0x288] ;  /* 0x0000a200ff077b82 */ /* 0x000e220000000800 */
[----:B------:R-:W-:Y:S02]  /*2040*/  IMAD.SHL.U32 R8, R60, 0x2, RZ ;  /* 0x000000023c087824 */ /* 0x000fe400078e00ff */
[----:B------:R-:W-:Y:S02]  /*2050*/  USHF.R.U32.HI UR4, URZ, 0x2, UR43 ;  /* 0x000000023f047899 */ /* 0x000fe4000801162b */
[----:B------:R-:W-:Y:S01]  /*2060*/  UISETP.GT.U32.AND UP0, UPT, UR43, 0x3, UPT ;  /* 0x000000032b00788c */ /* 0x000fe2000bf04070 */
[----:B------:R-:W-:Y:S01]  /*2070*/  SHF.R.S32.HI R9, RZ, 0x1f, R8 ;  /* 0x0000001fff097819 */ /* 0x000fe20000011408 */
[----:B------:R-:W-:Y:S01]  /*2080*/  ULOP3.LUT UR4, UR4, 0x1, URZ, 0xc0, !UPT ;  /* 0x0000000104047892 */ /* 0x000fe2000f8ec03f */
[----:B------:R-:W1:Y:S01]  /*2090*/  SYNCS.PHASECHK.TRANS64.TRYWAIT P0, [R61+UR49+0x10], R0 ;  /* 0x000010003d0075a7 */ /* 0x000e620008000171 */
[----:B------:R-:W-:-:S02]  /*20a0*/  UISETP.LT.U32.AND UP0, UPT, UR41, 0x4, UP0 ;  /* 0x000000042900788c */ /* 0x000fc40008701070 */
[----:B------:R-:W-:Y:S02]  /*20b0*/  UISETP.NE.U32.AND UP1, UPT, UR4, 0x1, UPT ;  /* 0x000000010400788c */ /* 0x000fe4000bf25070 */
[----:B------:R-:W-:Y:S02]  /*20c0*/  USEL UR5, URZ, 0x1, !UP0 ;  /* 0x000000013f057887 */ /* 0x000fe4000c000000 */
[----:B------:R-:W-:Y:S02]  /*20d0*/  UISETP.GT.U32.AND UP1, UPT, UR41, 0x3, !UP1 ;  /* 0x000000032900788c */ /* 0x000fe4000cf24070 */
[----:B------:R-:W-:Y:S02]  /*20e0*/  ULOP3.LUT UR43, UR43, 0x3, URZ, 0xc0, !UPT ;  /* 0x000000032b2b7892 */ /* 0x000fe4000f8ec03f */
[----:B------:R-:W-:-:S04]  /*20f0*/  USEL UR4, URZ, 0x1, !UP1 ;  /* 0x000000013f047887 */ /* 0x000fc8000c800000 */
[----:B------:R-:W-:Y:S01]  /*2100*/  ULOP3.LUT UR46, UR4, UR46, UR5, 0x96, !UPT ;  /* 0x0000002e042e7292 */ /* 0x000fe2000f8e9605 */
[----:B01----:R-:W-:Y:S11]  /*2110*/  @!P0 BRA `(.L_x_34) ;  /* 0x0000003c00208947 */ /* 0x003ff60003800000 */
.L_x_124:
[----:B0-----:R-:W-:Y:S01]  /*2120*/  IMAD.SHL.U32 R0, R18, 0x40, RZ ;  /* 0x0000004012007824 */ /* 0x001fe200078e00ff */
[----:B------:R-:W-:Y:S01]  /*2130*/  ULDC UR6, c[0x0][0x284] ;  /* 0x0000a10000067ab9 */ /* 0x000fe20000000800 */
[----:B------:R-:W-:Y:S01]  /*2140*/  IMAD.SHL.U32 R14, R2, 0x40, RZ ;  /* 0x00000040020e7824 */ /* 0x000fe200078e00ff */
[----:B------:R-:W-:Y:S01]  /*2150*/  SHF.R.S32.HI R11, RZ, 0x1f, R19 ;  /* 0x0000001fff0b7819 */ /* 0x000fe20000011413 */
[----:B------:R-:W-:Y:S01]  /*2160*/  ULDC.64 UR4, c[0x0][0x5d0] ;  /* 0x0001740000047ab9 */ /* 0x000fe20000000a00 */
[----:B------:R-:W-:Y:S01]  /*2170*/  ISETP.GE.AND P0, PT, R0, UR6, PT ;  /* 0x0000000600007c0c */ /* 0x000fe2000bf06270 */
[----:B------:R-:W-:Y:S01]  /*2180*/  IMAD.WIDE.U32 R2, R19, UR4, R8 ;  /* 0x0000000413027c25 */ /* 0x000fe2000f8e0008 */
[----:B------:R-:W-:Y:S02]  /*2190*/  SHF.R.S32.HI R15, RZ, 0x1f, R14 ;  /* 0x0000001fff0f7819 */ /* 0x000fe4000001140e */
[----:B------:R-:W-:Y:S01]  /*21a0*/  ISETP.GE.OR P0, PT, R14, R7, P0 ;  /* 0x000000070e00720c */ /* 0x000fe20000706670 */
[----:B------:R-:W-:-:S04]  /*21b0*/  IMAD R4, R11, UR4, RZ ;  /* 0x000000040b047c24 */ /* 0x000fc8000f8e02ff */
[----:B------:R-:W-:Y:S01]  /*21c0*/  IMAD R5, R19, UR5, R4 ;  /* 0x0000000513057c24 */ /* 0x000fe2000f8e0204 */
[----:B------:R-:W-:-:S04]  /*21d0*/  IADD3 R4, P1, R14, R2, RZ ;  /* 0x000000020e047210 */ /* 0x000fc80007f3e0ff */
[----:B------:R-:W-:-:S03]  /*21e0*/  IADD3.X R5, R15, R3, R5, P1, !PT ;  /* 0x000000030f057210 */ /* 0x000fc60000ffe405 */
[----:B------:R-:W-:Y:S06]  /*21f0*/  @P0 BRA `(.L_x_35) ;  /* 0x0000002000c40947 */ /* 0x000fec0003800000 */
[----:B------:R-:W0:Y:S01]  /*2200*/  LDC.64 R72, c[0x0][0x5c8] ;  /* 0x00017200ff487b82 */ /* 0x000e220000000a00 */
[----:B-----5:R-:W-:Y:S01]  /*2210*/  FSETP.NEU.AND P0, PT, R57, RZ, PT ;  /* 0x000000ff3900720b */ /* 0x020fe20003f0d000 */
[----:B------:R-:W-:Y:S01]  /*2220*/  IMAD R3, R60, -0x2, R7 ;  /* 0xfffffffe3c037824 */ /* 0x000fe200078e0207 */
[----:B------:R-:W-:Y:S01]  /*2230*/  BSSY B0, `(.L_x_35) ;  /* 0x000022d000007945 */ /* 0x000fe20003800000 */
[----:B------:R-:W-:-:S04]  /*2240*/  IMAD.WIDE R66, R18, 0x40, R58 ;  /* 0x0000004012427825 */ /* 0x000fc800078e023a */
[----:B------:R-:W-:Y:S02]  /*2250*/  IMAD.IADD R2, R3, 0x1, -R14 ;  /* 0x0000000103027824 */ /* 0x000fe400078e0a0e */
[----:B------:R-:W-:-:S03]  /*2260*/  IMAD.IADD R0, R65, 0x1, -R0 ;  /* 0x0000000141007824 */ /* 0x000fc600078e0a00 */
[----:B------:R-:W-:-:S04]  /*2270*/  ISETP.GT.AND P2, PT, R2, RZ, PT ;  /* 0x000000ff0200720c */ /* 0x000fc80003f44270 */
[----:B------:R-:W-:Y:S01]  /*2280*/  ISETP.GT.AND P1, PT, R0, RZ, P2 ;  /* 0x000000ff0000720c */ /* 0x000fe20001724270 */
[-C--:B0-----:R-:W-:Y:S02]  /*2290*/  IMAD R3, R67, R72.reuse, RZ ;  /* 0x0000004843037224 */ /* 0x081fe400078e02ff */
[----:B------:R-:W-:-:S04]  /*22a0*/  IMAD.WIDE.U32 R68, R66, R72, R4 ;  /* 0x0000004842447225 */ /* 0x000fc800078e0004 */
[----:B------:R-:W-:-:S04]  /*22b0*/  IMAD R3, R66, R73, R3 ;  /* 0x0000004942037224 */ /* 0x000fc800078e0203 */
[----:B------:R-:W-:Y:S01]  /*22c0*/  IMAD.IADD R7, R69, 0x1, R3 ;  /* 0x0000000145077824 */ /* 0x000fe200078e0203 */
[----:B------:R-:W-:Y:S06]  /*22d0*/  @!P0 BRA `(.L_x_36) ;  /* 0x0000001400f08947 */ /* 0x000fec0003800000 */
[----:B------:R-:W0:Y:S01]  /*22e0*/  LDC.64 R74, c[0x0][0x5b8] ;  /* 0x00016e00ff4a7b82 */ /* 0x000e220000000a00 */
[----:B------:R-:W-:-:S07]  /*22f0*/  ULDC.64 UR4, c[0x0][0x5c0] ;  /* 0x0001700000047ab9 */ /* 0x000fce0000000a00 */
[----:B------:R-:W1:Y:S08]  /*2300*/  LDC.64 R76, c[0x0][0x5b0] ;  /* 0x00016c00ff4c7b82 */ /* 0x000e700000000a00 */
[----:B------:R-:W2:Y:S01]  /*2310*/  LDC.64 R78, c[0x0][0x5a8] ;  /* 0x00016a00ff4e7b82 */ /* 0x000ea20000000a00 */
[-C--:B0-----:R-:W-:Y:S02]  /*2320*/  IMAD R6, R11, R74.reuse, RZ ;  /* 0x0000004a0b067224 */ /* 0x081fe400078e02ff */
[----:B------:R-:W-:-:S04]  /*2330*/  IMAD.WIDE.U32 R4, R19, R74, R8 ;  /* 0x0000004a13047225 */ /* 0x000fc800078e0008 */
[----:B------:R-:W-:Y:S01]  /*2340*/  IMAD R69, R19, R75, R6 ;  /* 0x0000004b13457224 */ /* 0x000fe200078e0206 */
[----:B------:R-:W-:Y:S01]  /*2350*/  IADD3 R10, P0, R14, R4, RZ ;  /* 0x000000040e0a7210 */ /* 0x000fe20007f1e0ff */
[----:B-1----:R-:W-:-:S03]  /*2360*/  IMAD R3, R67, R76, RZ ;  /* 0x0000004c43037224 */ /* 0x002fc600078e02ff */
[----:B------:R-:W-:Y:S01]  /*2370*/  IADD3.X R11, R15, R5, R69, P0, !PT ;  /* 0x000000050f0b7210 */ /* 0x000fe200007fe445 */
[C---:B------:R-:W-:Y:S02]  /*2380*/  IMAD R71, R66.reuse, R77, R3 ;  /* 0x0000004d42477224 */ /* 0x040fe400078e0203 */
[----:B------:R-:W-:-:S04]  /*2390*/  IMAD.WIDE.U32 R4, R66, R76, R10 ;  /* 0x0000004c42047225 */ /* 0x000fc800078e000a */
[----:B------:R-:W-:Y:S01]  /*23a0*/  IMAD.IADD R3, R5, 0x1, R71 ;  /* 0x0000000105037824 */ /* 0x000fe200078e0247 */
[----:B--2---:R-:W-:-:S04]  /*23b0*/  LEA R12, P0, R4, R78, 0x1 ;  /* 0x0000004e040c7211 */ /* 0x004fc800078008ff */
[----:B------:R-:W-:-:S05]  /*23c0*/  LEA.HI.X R13, R4, R79, R3, 0x1, P0 ;  /* 0x0000004f040d7211 */ /* 0x000fca00000f0c03 */
[----:B------:R-:W2:Y:S01]  /*23d0*/  @P1 LDG.E.LTC128B.U16 R3, desc[UR52][R12.64] ;  /* 0x000000340c031981 */ /* 0x000ea2000c1e1520 */
[----:B------:R-:W-:Y:S01]  /*23e0*/  IMAD.WIDE.U32 R4, R66, R76, R14 ;  /* 0x0000004c42047225 */ /* 0x000fe200078e000e */
[----:B------:R-:W-:Y:S02]  /*23f0*/  BSSY B1, `(.L_x_37) ;  /* 0x0000015000017945 */ /* 0x000fe40003800000 */
[----:B------:R-:W-:-:S04]  /*2400*/  IADD3 R20, P0, R8, R4, RZ ;  /* 0x0000000408147210 */ /* 0x000fc80007f1e0ff */
[----:B------:R-:W-:Y:S02]  /*2410*/  IADD3.X R21, R9, R71, R5, P0, !PT ;  /* 0x0000004709157210 */ /* 0x000fe400007fe405 */
[----:B------:R-:W-:Y:S01]  /*2420*/  LEA R6, P0, R68, UR4, 0x1 ;  /* 0x0000000444067c11 */ /* 0x000fe2000f8008ff */
[----:B------:R-:W-:-:S03]  /*2430*/  IMAD.WIDE.U32 R20, R19, R74, R20 ;  /* 0x0000004a13147225 */ /* 0x000fc600078e0014 */
[----:B------:R-:W-:Y:S02]  /*2440*/  LEA.HI.X R7, R68, UR5, R7, 0x1, P0 ;  /* 0x0000000544077c11 */ /* 0x000fe400080f0c07 */
[----:B------:R-:W-:-:S04]  /*2450*/  ISETP.GT.AND P0, PT, R2, 0x1, PT ;  /* 0x000000010200780c */ /* 0x000fc80003f04270 */
[----:B------:R-:W-:Y:S01]  /*2460*/  ISETP.GT.AND P3, PT, R0, RZ, P0 ;  /* 0x000000ff0000720c */ /* 0x000fe20000764270 */
[----:B--2---:R-:W-:-:S05]  /*2470*/  HADD2.F32 R4, -RZ, R3.H0_H0 ;  /* 0x20000003ff047230 */ /* 0x004fca0000004100 */
[----:B------:R-:W-:Y:S01]  /*2480*/  FMUL R5, R4, R57 ;  /* 0x0000003904057220 */ /* 0x000fe20000400000 */
[----:B------:R-:W-:-:S03]  /*2490*/  LEA R4, P4, R20, R78, 0x1 ;  /* 0x0000004e14047211 */ /* 0x000fc600078808ff */
[----:B------:R-:W-:-:S05]  /*24a0*/  FFMA R5, R24, R56, R5 ;  /* 0x0000003818057223 */ /* 0x000fca0000000005 */
[----:B------:R-:W-:Y:S01]  /*24b0*/  F2FP.F16.F32.PACK_AB R12, RZ, R5 ;  /* 0x00000005ff0c723e */ /* 0x000fe200000000ff */
[----:B------:R-:W-:-:S03]  /*24c0*/  IMAD.IADD R5, R69, 0x1, R21 ;  /* 0x0000000145057824 */ /* 0x000fc600078e0215 */
[----:B------:R-:W-:Y:S01]  /*24d0*/  PRMT R13, R12, 0x7610, R13 ;  /* 0x000076100c0d7816 */ /* 0x000fe2000000000d */
[----:B------:R-:W-:Y:S01]  /*24e0*/  IMAD.SHL.U32 R12, R76, 0x8, RZ ;  /* 0x000000084c0c7824 */ /* 0x000fe200078e00ff */
[----:B------:R-:W-:-:S03]  /*24f0*/  LEA.HI.X R5, R20, R79, R5, 0x1, P4 ;  /* 0x0000004f14057211 */ /* 0x000fc600020f0c05 */
[----:B------:R0:W-:Y:S02]  /*2500*/  @P1 STG.E.U16 desc[UR52][R6.64], R13 ;  /* 0x0000000d06001986 */ /* 0x0001e4000c101534 */
[----:B0-----:R-:W-:Y:S01]  /*2510*/  SHF.L.U64.HI R13, R76, 0x3, R77 ;  /* 0x000000034c0d7819 */ /* 0x001fe2000001024d */
[----:B------:R-:W-:Y:S06]  /*2520*/  @!P3 BRA `(.L_x_38) ;  /* 0x000000000004b947 */ /* 0x000fec0003800000 */
[----:B------:R0:W5:Y:S02]  /*2530*/  LDG.E.LTC128B.U16 R3, desc[UR52][R4.64+0x2] ;  /* 0x0000023404037981 */ /* 0x000164000c1e1520 */
.L_x_38:
[----:B------:R-:W-:Y:S05]  /*2540*/  BSYNC B1 ;  /* 0x0000000000017941 */ /* 0x000fea0003800000 */
.L_x_37:
[----:B-----5:R-:W-:Y:S01]  /*2550*/  HADD2.F32 R18, -RZ, R3.H0_H0 ;  /* 0x20000003ff127230 */ /* 0x020fe20000004100 */
[----:B------:R-:W-:Y:S01]  /*2560*/  ISETP.GT.AND P2, PT, R0, 0x8, P2 ;  /* 0x000000080000780c */ /* 0x000fe20001744270 */
[----:B------:R-:W-:-:S04]  /*2570*/  IMAD.WIDE.U32 R66, R66, R76, R12 ;  /* 0x0000004c42427225 */ /* 0x000fc800078e000c */
[----:B------:R-:W-:Y:S01]  /*2580*/  FMUL R18, R18, R57 ;  /* 0x0000003912127220 */ /* 0x000fe20000400000 */
[----:B------:R-:W-:Y:S01]  /*2590*/  IMAD.IADD R71, R71, 0x1, R67 ;  /* 0x0000000147477824 */ /* 0x000fe200078e0243 */
[----:B------:R-:W-:Y:S02]  /*25a0*/  IADD3 R10, P1, R10, R66, RZ ;  /* 0x000000420a0a7210 */ /* 0x000fe40007f3e0ff */
[----:B------:R-:W-:-:S03]  /*25b0*/  FFMA R18, R25, R56, R18 ;  /* 0x0000003819127223 */ /* 0x000fc60000000012 */
[----:B------:R-:W-:Y:S01]  /*25c0*/  IMAD.X R11, R71, 0x1, R11, P1 ;  /* 0x00000001470b7824 */ /* 0x000fe200008e060b */
[C---:B------:R-:W-:Y:S02]  /*25d0*/  LEA R12, P1, R10.reuse, R78, 0x1 ;  /* 0x0000004e0a0c7211 */ /* 0x040fe400078208ff */
[----:B------:R-:W-:Y:S02]  /*25e0*/  F2FP.F16.F32.PACK_AB R18, RZ, R18 ;  /* 0x00000012ff12723e */ /* 0x000fe400000000ff */
[----:B------:R-:W-:Y:S02]  /*25f0*/  LEA.HI.X R13, R10, R79, R11, 0x1, P1 ;  /* 0x0000004f0a0d7211 */ /* 0x000fe400008f0c0b */
[----:B------:R-:W-:Y:S02]  /*2600*/  PRMT R20, R18, 0x7610, R20 ;  /* 0x0000761012147816 */ /* 0x000fe40000000014 */
[----:B------:R-:W-:-:S03]  /*2610*/  PRMT R18, R3, 0x7610, R18 ;  /* 0x0000761003127816 */ /* 0x000fc60000000012 */
[----:B------:R1:W-:Y:S04]  /*2620*/  @P3 STG.E.U16 desc[UR52][R6.64+0x2], R20 ;  /* 0x0000021406003986 */ /* 0x0003e8000c101534 */
[----:B------:R-:W2:Y:S01]  /*2630*/  @P2 LDG.E.LTC128B.U16 R18, desc[UR52][R12.64] ;  /* 0x000000340c122981 */ /* 0x000ea2000c1e1520 */
[----:B------:R-:W-:Y:S01]  /*2640*/  IADD3 R14, P1, P3, R8, R66, R14 ;  /* 0x00000042080e7210 */ /* 0x000fe20007b3e00e */
[----:B------:R-:W-:Y:S01]  /*2650*/  BSSY B1, `(.L_x_39) ;  /* 0x0000011000017945 */ /* 0x000fe20003800000 */
[C---:B------:R-:W-:Y:S02]  /*2660*/  SHF.L.U64.HI R11, R72.reuse, 0x4, R73 ;  /* 0x00000004480b7819 */ /* 0x040fe40000010249 */
[----:B------:R-:W-:Y:S02]  /*2670*/  IADD3.X R15, R9, R71, R15, P1, P3 ;  /* 0x00000047090f7210 */ /* 0x000fe40000fe640f */
[----:B------:R-:W-:-:S02]  /*2680*/  LEA R10, P1, R72, R6, 0x4 ;  /* 0x00000006480a7211 */ /* 0x000fc400078220ff */
[----:B------:R-:W-:Y:S01]  /*2690*/  ISETP.GT.AND P0, PT, R0, 0x8, P0 ;  /* 0x000000080000780c */ /* 0x000fe20000704270 */
[----:B------:R-:W-:-:S04]  /*26a0*/  IMAD.WIDE.U32 R14, R19, R74, R14 ;  /* 0x0000004a130e7225 */ /* 0x000fc800078e000e */
[----:B------:R-:W-:Y:S02]  /*26b0*/  IMAD.X R11, R11, 0x1, R7, P1 ;  /* 0x000000010b0b7824 */ /* 0x000fe400008e0607 */
[----:B------:R-:W-:Y:S02]  /*26c0*/  IMAD.IADD R9, R69, 0x1, R15 ;  /* 0x0000000145097824 */ /* 0x000fe400078e020f */
[----:B--2---:R-:W-:-:S05]  /*26d0*/  HADD2.F32 R8, -RZ, R18.H0_H0 ;  /* 0x20000012ff087230 */ /* 0x004fca0000004100 */
[----:B------:R-:W-:Y:S01]  /*26e0*/  FMUL R3, R8, R57 ;  /* 0x0000003908037220 */ /* 0x000fe20000400000 */
[----:B------:R-:W-:-:S03]  /*26f0*/  LEA R8, P3, R14, R78, 0x1 ;  /* 0x0000004e0e087211 */ /* 0x000fc600078608ff */
[----:B------:R-:W-:Y:S01]  /*2700*/  FFMA R3, R26, R56, R3 ;  /* 0x000000381a037223 */ /* 0x000fe20000000003 */
[----:B------:R-:W-:-:S04]  /*2710*/  LEA.HI.X R9, R14, R79, R9, 0x1, P3 ;  /* 0x0000004f0e097211 */ /* 0x000fc800018f0c09 */
[----:B------:R-:W-:-:S05]  /*2720*/  F2FP.F16.F32.PACK_AB R3, RZ, R3 ;  /* 0x00000003ff03723e */ /* 0x000fca00000000ff */
[----:B------:R1:W-:Y:S01]  /*2730*/  @P2 STG.E.U16 desc[UR52][R10.64], R3 ;  /* 0x000000030a002986 */ /* 0x0003e2000c101534 */
[----:B------:R-:W-:Y:S05]  /*2740*/  @!P0 BRA `(.L_x_40) ;  /* 0x0000000000048947 */ /* 0x000fea0003800000 */
[----:B------:R2:W5:Y:S02]  /*2750*/  LDG.E.LTC128B.U16 R18, desc[UR52][R8.64+0x2] ;  /* 0x0000023408127981 */ /* 0x000564000c1e1520 */
.L_x_40:
[----:B------:R-:W-:Y:S05]  /*2760*/  BSYNC B1 ;  /* 0x0000000000017941 */ /* 0x000fea0003800000 */
.L_x_39:
[----:B-----5:R-:W-:Y:S01]  /*2770*/  HADD2.F32 R12, -RZ, R18.H0_H0 ;  /* 0x20000012ff0c7230 */ /* 0x020fe20000004100 */
[----:B------:R-:W-:Y:S01]  /*2780*/  ISETP.GT.AND P1, PT, R2, 0x8, PT ;  /* 0x000000080200780c */ /* 0x000fe20003f24270 */
[----:B------:R-:W-:Y:S03]  /*2790*/  BSSY B1, `(.L_x_41) ;  /* 0x0000008000017945 */ /* 0x000fe60003800000 */
[----:B------:R-:W-:Y:S01]  /*27a0*/  FMUL R12, R12, R57 ;  /* 0x000000390c0c7220 */ /* 0x000fe20000400000 */
[----:B------:R-:W-:-:S03]  /*27b0*/  ISETP.GT.AND P2, PT, R0, RZ, P1 ;  /* 0x000000ff0000720c */ /* 0x000fc60000f44270 */
[----:B------:R-:W-:-:S05]  /*27c0*/  FFMA R12, R27, R56, R12 ;  /* 0x000000381b0c7223 */ /* 0x000fca000000000c */
[----:B------:R-:W-:-:S05]  /*27d0*/  F2FP.F16.F32.PACK_AB R12, RZ, R12 ;  /* 0x0000000cff0c723e */ /* 0x000fca00000000ff */
[----:B------:R3:W-:Y:S01]  /*27e0*/  @P0 STG.E.U16 desc[UR52][R10.64+0x2], R12 ;  /* 0x0000020c0a000986 */ /* 0x0007e2000c101534 */
[----:B------:R-:W-:Y:S05]  /*27f0*/  @!P2 BRA `(.L_x_42) ;  /* 0x000000000004a947 */ /* 0x000fea0003800000 */
[----:B------:R4:W5:Y:S02]  /*2800*/  LDG.E.LTC128B.U16 R18, desc[UR52][R4.64+0x10] ;  /* 0x0000103404127981 */ /* 0x000964000c1e1520 */
.L_x_42:
[----:B------:R-:W-:Y:S05]  /*2810*/  BSYNC B1 ;  /* 0x0000000000017941 */ /* 0x000fea0003800000 */
.L_x_41:
[----:B---3-5:R-:W-:Y:S01]  /*2820*/  HADD2.F32 R12, -RZ, R18.H0_H0 ;  /* 0x20000012ff0c7230 */ /* 0x028fe20000004100 */
[----:B------:R-:W-:Y:S01]  /*2830*/  ISETP.GT.AND P0, PT, R2, 0x9, PT ;  /* 0x000000090200780c */ /* 0x000fe20003f04270 */
[----:B------:R-:W-:Y:S03]  /*2840*/  BSSY B1, `(.L_x_43) ;  /* 0x0000008000017945 */ /* 0x000fe60003800000 */
[----:B-1----:R-:W-:Y:S01]  /*2850*/  FMUL R3, R12, R57 ;  /* 0x000000390c037220 */ /* 0x002fe20000400000 */
[----:B------:R-:W-:-:S03]  /*2860*/  ISETP.GT.AND P3, PT, R0, RZ, P0 ;  /* 0x000000ff0000720c */ /* 0x000fc60000764270 */
[----:B------:R-:W-:-:S05]  /*2870*/  FFMA R3, R28, R56, R3 ;  /* 0x000000381c037223 */ /* 0x000fca0000000003 */
[----:B------:R-:W-:-:S05]  /*2880*/  F2FP.F16.F32.PACK_AB R3, RZ, R3 ;  /* 0x00000003ff03723e */ /* 0x000fca00000000ff */
[----:B------:R1:W-:Y:S01]  /*2890*/  @P2 STG.E.U16 desc[UR52][R6.64+0x10], R3 ;  /* 0x0000100306002986 */ /* 0x0003e2000c101534 */
[----:B------:R-:W-:Y:S05]  /*28a0*/  @!P3 BRA `(.L_x_44) ;  /* 0x000000000004b947 */ /* 0x000fea0003800000 */
[----:B------:R3:W5:Y:S02]  /*28b0*/  LDG.E.LTC128B.U16 R18, desc[UR52][R4.64+0x12] ;  /* 0x0000123404127981 */ /* 0x000764000c1e1520 */
.L_x_44:
[----:B------:R-:W-:Y:S05]  /*28c0*/  BSYNC B1 ;  /* 0x0000000000017941 */ /* 0x000fea0003800000 */
.L_x_43:
[----:B-----5:R-:W-:Y:S01]  /*28d0*/  HADD2.F32 R12, -RZ, R18.H0_H0 ;  /* 0x20000012ff0c7230 */ /* 0x020fe20000004100 */
[----:B------:R-:W-:Y:S01]  /*28e0*/  ISETP.GT.AND P1, PT, R0, 0x8, P1 ;  /* 0x000000080000780c */ /* 0x000fe20000f24270 */
[----:B------:R-:W-:Y:S03]  /*28f0*/  BSSY B1, `(.L_x_45) ;  /* 0x0000007000017945 */ /* 0x000fe60003800000 */
[----:B------:R-:W-:-:S04]  /*2900*/  FMUL R12, R12, R57 ;  /* 0x000000390c0c7220 */ /* 0x000fc80000400000 */
[----:B------:R-:W-:-:S05]  /*2910*/  FFMA R12, R29, R56, R12 ;  /* 0x000000381d0c7223 */ /* 0x000fca000000000c */
[----:B------:R-:W-:-:S05]  /*2920*/  F2FP.F16.F32.PACK_AB R12, RZ, R12 ;  /* 0x0000000cff0c723e */ /* 0x000fca00000000ff */
[----:B------:R0:W-:Y:S01]  /*2930*/  @P3 STG.E.U16 desc[UR52][R6.64+0x12], R12 ;  /* 0x0000120c06003986 */ /* 0x0001e2000c101534 */
[----:B------:R-:W-:Y:S05]  /*2940*/  @!P1 BRA `(.L_x_46) ;  /* 0x0000000000049947 */ /* 0x000fea0003800000 */
[----:B------:R0:W5:Y:S02]  /*2950*/  LDG.E.LTC128B.U16 R18, desc[UR52][R8.64+0x10] ;  /* 0x0000103408127981 */ /* 0x000164000c1e1520 */
.L_x_46:
[----:B------:R-:W-:Y:S05]  /*2960*/  BSYNC B1 ;  /* 0x0000000000017941 */ /* 0x000fea0003800000 */
.L_x_45:
[----:B0----5:R-:W-:Y:S01]  /*2970*/  HADD2.F32 R12, -RZ, R18.H0_H0 ;  /* 0x20000012ff0c7230 */ /* 0x021fe20000004100 */
[----:B------:R-:W-:Y:S01]  /*2980*/  ISETP.GT.AND P0, PT, R0, 0x8, P0 ;  /* 0x000000080000780c */ /* 0x000fe20000704270 */
[----:B------:R-:W-:Y:S03]  /*2990*/  BSSY B1, `(.L_x_47) ;  /* 0x0000007000017945 */ /* 0x000fe60003800000 */
[----:B-1----:R-:W-:-:S04]  /*29a0*/  FMUL R3, R12, R57 ;  /* 0x000000390c037220 */ /* 0x002fc80000400000 */
[----:B------:R-:W-:-:S05]  /*29b0*/  FFMA R3, R30, R56, R3 ;  /* 0x000000381e037223 */ /* 0x000fca0000000003 */
[----:B------:R-:W-:-:S05]  /*29c0*/  F2FP.F16.F32.PACK_AB R3, RZ, R3 ;  /* 0x00000003ff03723e */ /* 0x000fca00000000ff */
[----:B------:R0:W-:Y:S01]  /*29d0*/  @P1 STG.E.U16 desc[UR52][R10.64+0x10], R3 ;  /* 0x000010030a001986 */ /* 0x0001e2000c101534 */
[----:B------:R-:W-:Y:S05]  /*29e0*/  @!P0 BRA `(.L_x_48) ;  /* 0x0000000000048947 */ /* 0x000fea0003800000 */
[----:B------:R1:W5:Y:S02]  /*29f0*/  LDG.E.LTC128B.U16 R18, desc[UR52][R8.64+0x12] ;  /* 0x0000123408127981 */ /* 0x000364000c1e1520 */
.L_x_48:
[----:B------:R-:W-:Y:S05]  /*2a00*/  BSYNC B1 ;  /* 0x0000000000017941 */ /* 0x000fea0003800000 */
.L_x_47:
        /* <DEDUP_REMOVED lines=10> */
.L_x_50:
[----:B------:R-:W-:Y:S05]  /*2ab0*/  BSYNC B1 ;  /* 0x0000000000017941 */ /* 0x000fea0003800000 */
.L_x_49:
[----:B0----5:R-:W-:Y:S01]  /*2ac0*/  HADD2.F32 R12, -RZ, R18.H0_H0 ;  /* 0x20000012ff0c7230 */ /* 0x021fe20000004100 */
        /* <DEDUP_REMOVED lines=9> */
.L_x_52:
[----:B------:R-:W-:Y:S05]  /*2b60*/  BSYNC B1 ;  /* 0x0000000000017941 */ /* 0x000fea0003800000 */
.L_x_51:
        /* <DEDUP_REMOVED lines=9> */
.L_x_54:
[----:B------:R-:W-:Y:S05]  /*2c00*/  BSYNC B1 ;  /* 0x0000000000017941 */ /* 0x000fea0003800000 */
.L_x_53:
[----:B0----5:R-:W-:Y:S01]  /*2c10*/  HADD2.F32 R12, -RZ, R18.H0_H0 ;  /* 0x20000012ff0c7230 */ /* 0x021fe20000004100 */
        /* <DEDUP_REMOVED lines=8> */
.L_x_56:
[----:B------:R-:W-:Y:S05]  /*2ca0*/  BSYNC B1 ;  /* 0x0000000000017941 */ /* 0x000fea0003800000 */
.L_x_55:
        /* <DEDUP_REMOVED lines=10> */
.L_x_58:
[----:B------:R-:W-:Y:S05]  /*2d50*/  BSYNC B1 ;  /* 0x0000000000017941 */ /* 0x000fea0003800000 */
.L_x_57:
        /* <DEDUP_REMOVED lines=10> */
.L_x_60:
[----:B------:R-:W-:Y:S05]  /*2e00*/  BSYNC B1 ;  /* 0x0000000000017941 */ /* 0x000fea0003800000 */
.L_x_59:
        /* <DEDUP_REMOVED lines=9> */
.L_x_62:
[----:B------:R-:W-:Y:S05]  /*2ea0*/  BSYNC B1 ;  /* 0x0000000000017941 */ /* 0x000fea0003800000 */
.L_x_61:
        /* <DEDUP_REMOVED lines=9> */
.L_x_64:
[----:B------:R-:W-:Y:S05]  /*2f40*/  BSYNC B1 ;  /* 0x0000000000017941 */ /* 0x000fea0003800000 */
.L_x_63:
        /* <DEDUP_REMOVED lines=10> */
.L_x_66:
[----:B------:R-:W-:Y:S05]  /*2ff0*/  BSYNC B1 ;  /* 0x0000000000017941 */ /* 0x000fea0003800000 */
.L_x_65:
        /* <DEDUP_REMOVED lines=10> */
.L_x_68:
[----:B------:R-:W-:Y:S05]  /*30a0*/  BSYNC B1 ;  /* 0x0000000000017941 */ /* 0x000fea0003800000 */
.L_x_67:
        /* <DEDUP_REMOVED lines=9> */
.L_x_70:
[----:B------:R-:W-:Y:S05]  /*3140*/  BSYNC B1 ;  /* 0x0000000000017941 */ /* 0x000fea0003800000 */
.L_x_69:
        /* <DEDUP_REMOVED lines=9> */
.L_x_72:
[----:B------:R-:W-:Y:S05]  /*31e0*/  BSYNC B1 ;  /* 0x0000000000017941 */ /* 0x000fea0003800000 */
.L_x_71:
        /* <DEDUP_REMOVED lines=10> */
.L_x_74:
[----:B------:R-:W-:Y:S05]  /*3290*/  BSYNC B1 ;  /* 0x0000000000017941 */ /* 0x000fea0003800000 */
.L_x_73:
        /* <DEDUP_REMOVED lines=10> */
.L_x_76:
[----:B------:R-:W-:Y:S05]  /*3340*/  BSYNC B1 ;  /* 0x0000000000017941 */ /* 0x000fea0003800000 */
.L_x_75:
        /* <DEDUP_REMOVED lines=9> */
.L_x_78:
[----:B------:R-:W-:Y:S05]  /*33e0*/  BSYNC B1 ;  /* 0x0000000000017941 */ /* 0x000fea0003800000 */
.L_x_77:
        /* <DEDUP_REMOVED lines=9> */
.L_x_80:
[----:B------:R-:W-:Y:S05]  /*3480*/  BSYNC B1 ;  /* 0x0000000000017941 */ /* 0x000fea0003800000 */
.L_x_79:
        /* <DEDUP_REMOVED lines=10> */
.L_x_82:
[----:B------:R-:W-:Y:S05]  /*3530*/  BSYNC B1 ;  /* 0x0000000000017941 */ /* 0x000fea0003800000 */
.L_x_81:
        /* <DEDUP_REMOVED lines=10> */
.L_x_84:
[----:B------:R-:W-:Y:S05]  /*35e0*/  BSYNC B1 ;  /* 0x0000000000017941 */ /* 0x000fea0003800000 */
.L_x_83:
        /* <DEDUP_REMOVED lines=9> */
.L_x_86:
[----:B------:R-:W-:Y:S05]  /*3680*/  BSYNC B1 ;  /* 0x0000000000017941 */ /* 0x000fea0003800000 */
.L_x_85:
        /* <DEDUP_REMOVED lines=9> */
.L_x_88:
[----:B------:R-:W-:Y:S05]  /*3720*/  BSYNC B1 ;  /* 0x0000000000017941 */ /* 0x000fea0003800000 */
.L_x_87:
        /* <DEDUP_REMOVED lines=10> */
.L_x_90:
[----:B------:R-:W-:Y:S05]  /*37d0*/  BSYNC B1 ;  /* 0x0000000000017941 */ /* 0x000fea0003800000 */
.L_x_89:
[----:B0----5:R-:W-:Y:S01]  /*37e0*/  HADD2.F32 R12, -RZ, R18.H0_H0 ;  /* 0x20000012ff0c7230 */ /* 0x021fe20000004100 */
[----:B------:R-:W-:Y:S01]  /*37f0*/  ISETP.GT.AND P0, PT, R2, 0x39, PT ;  /* 0x000000390200780c */ /* 0x000fe20003f04270 */
[----:B------:R-:W-:Y:S01]  /*3800*/  @P2 IMAD.MOV.U32 R2, RZ, RZ, R6 ;  /* 0x000000ffff022224 */ /* 0x000fe200078e0006 */
[----:B------:R-:W-:Y:S02]  /*3810*/  BSSY B1, `(.L_x_91) ;  /* 0x000000a000017945 */ /* 0x000fe40003800000 */
[----:B------:R-:W-:Y:S01]  /*3820*/  FMUL R3, R12, R57 ;  /* 0x000000390c037220 */ /* 0x000fe20000400000 */
[----:B------:R-:W-:-:S03]  /*3830*/  ISETP.GT.AND P3, PT, R0, RZ, P0 ;  /* 0x000000ff0000720c */ /* 0x000fc60000764270 */
[----:B------:R-:W-:-:S05]  /*3840*/  FFMA R3, R52, R56, R3 ;  /* 0x0000003834037223 */ /* 0x000fca0000000003 */
[----:B------:R-:W-:-:S04]  /*3850*/  F2FP.F16.F32.PACK_AB R3, RZ, R3 ;  /* 0x00000003ff03723e */ /* 0x000fc800000000ff */
[----:B------:R-:W-:Y:S01]  /*3860*/  PRMT R12, R3, 0x7610, R12 ;  /* 0x00007610030c7816 */ /* 0x000fe2000000000c */
[----:B------:R-:W-:-:S05]  /*3870*/  @P2 IMAD.MOV.U32 R3, RZ, RZ, R7 ;  /* 0x000000ffff032224 */ /* 0x000fca00078e0007 */
[----:B------:R0:W-:Y:S01]  /*3880*/  @P2 STG.E.U16 desc[UR52][R2.64+0x70], R12 ;  /* 0x0000700c02002986 */ /* 0x0001e2000c101534 */
[----:B------:R-:W-:Y:S05]  /*3890*/  @!P3 BRA `(.L_x_92) ;  /* 0x000000000004b947 */ /* 0x000fea0003800000 */
[----:B------:R0:W5:Y:S02]  /*38a0*/  LDG.E.LTC128B.U16 R18, desc[UR52][R4.64+0x72] ;  /* 0x0000723404127981 */ /* 0x000164000c1e1520 */
.L_x_92:
[----:B------:R-:W-:Y:S05]  /*38b0*/  BSYNC B1 ;  /* 0x0000000000017941 */ /* 0x000fea0003800000 */
.L_x_91:
        /* <DEDUP_REMOVED lines=9> */
.L_x_94:
[----:B------:R-:W-:Y:S05]  /*3950*/  BSYNC B1 ;  /* 0x0000000000017941 */ /* 0x000fea0003800000 */
.L_x_93:
[----:B0----5:R-:W-:Y:S01]  /*3960*/  HADD2.F32 R2, -RZ, R18.H0_H0 ;  /* 0x20000012ff027230 */ /* 0x021fe20000004100 */
[----:B------:R-:W-:Y:S01]  /*3970*/  ISETP.GT.AND P0, PT, R0, 0x8, P0 ;  /* 0x000000080000780c */ /* 0x000fe20000704270 */
[----:B------:R-:W-:Y:S03]  /*3980*/  BSSY B1, `(.L_x_95) ;  /* 0x000000a000017945 */ /* 0x000fe60003800000 */
[----:B------:R-:W-:Y:S01]  /*3990*/  FMUL R3, R2, R57 ;  /* 0x0000003902037220 */ /* 0x000fe20000400000 */
[----:B------:R-:W-:-:S03]  /*39a0*/  @P1 IMAD.MOV.U32 R2, RZ, RZ, R10 ;  /* 0x000000ffff021224 */ /* 0x000fc600078e000a */
[----:B------:R-:W-:-:S05]  /*39b0*/  FFMA R3, R54, R56, R3 ;  /* 0x0000003836037223 */ /* 0x000fca0000000003 */
[----:B------:R-:W-:-:S04]  /*39c0*/  F2FP.F16.F32.PACK_AB R3, RZ, R3 ;  /* 0x00000003ff03723e */ /* 0x000fc800000000ff */
[----:B---34-:R-:W-:Y:S01]  /*39d0*/  PRMT R4, R3, 0x7610, R4 ;  /* 0x0000761003047816 */ /* 0x018fe20000000004 */
[----:B------:R-:W-:-:S05]  /*39e0*/  @P1 IMAD.MOV.U32 R3, RZ, RZ, R11 ;  /* 0x000000ffff031224 */ /* 0x000fca00078e000b */
[----:B------:R0:W-:Y:S01]  /*39f0*/  @P1 STG.E.U16 desc[UR52][R2.64+0x70], R4 ;  /* 0x0000700402001986 */ /* 0x0001e2000c101534 */
[----:B------:R-:W-:Y:S05]  /*3a00*/  @!P0 BRA `(.L_x_96) ;  /* 0x0000000000048947 */ /* 0x000fea0003800000 */
[----:B------:R3:W5:Y:S02]  /*3a10*/  LDG.E.LTC128B.U16 R18, desc[UR52][R8.64+0x72] ;  /* 0x0000723408127981 */ /* 0x000764000c1e1520 */
.L_x_96:
[----:B------:R-:W-:Y:S05]  /*3a20*/  BSYNC B1 ;  /* 0x0000000000017941 */ /* 0x000fea0003800000 */
.L_x_95:
[----:B------:R-:W-:Y:S05]  /*3a30*/  @!P0 BRA `(.L_x_97) ;  /* 0x0000000800b08947 */ /* 0x000fea0003800000 */
[----:B-----5:R-:W-:-:S05]  /*3a40*/  HADD2.F32 R18, -RZ, R18.H0_H0 ;  /* 0x20000012ff127230 */ /* 0x020fca0000004100 */
[----:B------:R-:W-:-:S04]  /*3a50*/  FMUL R18, R18, R57 ;  /* 0x0000003912127220 */ /* 0x000fc80000400000 */
[----:B------:R-:W-:-:S05]  /*3a60*/  FFMA R18, R55, R56, R18 ;  /* 0x0000003837127223 */ /* 0x000fca0000000012 */
[----:B------:R-:W-:-:S05]  /*3a70*/  F2FP.F16.F32.PACK_AB R18, RZ, R18 ;  /* 0x00000012ff12723e */ /* 0x000fca00000000ff */
[----:B------:R4:W-:Y:S01]  /*3a80*/  STG.E.U16 desc[UR52][R10.64+0x72], R18 ;  /* 0x000072120a007986 */ /* 0x0009e2000c101534 */
[----:B------:R-:W-:Y:S05]  /*3a90*/  BRA `(.L_x_97) ;  /* 0x0000000800987947 */ /* 0x000fea0003800000 */
.L_x_36:
[----:B------:R-:W-:Y:S01]  /*3aa0*/  ISETP.GT.AND P0, PT, R2, 0x1, PT ;  /* 0x000000010200780c */ /* 0x000fe20003f04270 */
[----:B------:R-:W-:Y:S01]  /*3ab0*/  ULDC.64 UR4, c[0x0][0x5c0] ;  /* 0x0001700000047ab9 */ /* 0x000fe20000000a00 */
[-C--:B------:R-:W-:Y:S01]  /*3ac0*/  FMUL R24, R24, R56.reuse ;  /* 0x0000003818187220 */ /* 0x080fe20000400000 */
[-C--:B------:R-:W-:Y:S01]  /*3ad0*/  FMUL R25, R25, R56.reuse ;  /* 0x0000003819197220 */ /* 0x080fe20000400000 */
[----:B------:R-:W-:Y:S01]  /*3ae0*/  ISETP.GT.AND P3, PT, R0, RZ, P0 ;  /* 0x000000ff0000720c */ /* 0x000fe20000764270 */
[-C--:B------:R-:W-:Y:S01]  /*3af0*/  FMUL R26, R26, R56.reuse ;  /* 0x000000381a1a7220 */ /* 0x080fe20000400000 */
[----:B------:R-:W-:Y:S01]  /*3b00*/  LEA R4, P4, R68, UR4, 0x1 ;  /* 0x0000000444047c11 */ /* 0x000fe2000f8808ff */
[----:B------:R-:W-:Y:S01]  /*3b10*/  FMUL R27, R27, R56 ;  /* 0x000000381b1b7220 */ /* 0x000fe20000400000 */
[----:B------:R-:W-:Y:S01]  /*3b20*/  F2FP.F16.F32.PACK_AB R24, RZ, R24 ;  /* 0x00000018ff18723e */ /* 0x000fe200000000ff */
[-C--:B------:R-:W-:Y:S01]  /*3b30*/  FMUL R28, R28, R56.reuse ;  /* 0x000000381c1c7220 */ /* 0x080fe20000400000 */
[----:B------:R-:W-:Y:S01]  /*3b40*/  LEA.HI.X R5, R68, UR5, R7, 0x1, P4 ;  /* 0x0000000544057c11 */ /* 0x000fe2000a0f0c07 */
[-C--:B------:R-:W-:Y:S01]  /*3b50*/  FMUL R29, R29, R56.reuse ;  /* 0x000000381d1d7220 */ /* 0x080fe20000400000 */
[----:B------:R-:W-:Y:S01]  /*3b60*/  F2FP.F16.F32.PACK_AB R25, RZ, R25 ;  /* 0x00000019ff19723e */ /* 0x000fe200000000ff */
[----:B------:R-:W-:Y:S01]  /*3b70*/  FMUL R30, R30, R56 ;  /* 0x000000381e1e7220 */ /* 0x000fe20000400000 */
[C---:B------:R-:W-:Y:S01]  /*3b80*/  SHF.L.U64.HI R73, R72.reuse, 0x4, R73 ;  /* 0x0000000448497819 */ /* 0x040fe20000010249 */
[----:B------:R-:W-:Y:S01]  /*3b90*/  @P1 STG.E.U16 desc[UR52][R4.64], R24 ;  /* 0x0000001804001986 */ /* 0x000fe2000c101534 */
[----:B------:R-:W-:Y:S01]  /*3ba0*/  LEA R6, P4, R72, R4, 0x4 ;  /* 0x0000000448067211 */ /* 0x000fe200078820ff */
[-C--:B------:R-:W-:Y:S01]  /*3bb0*/  FMUL R31, R31, R56.reuse ;  /* 0x000000381f1f7220 */ /* 0x080fe20000400000 */
[----:B------:R-:W-:Y:S01]  /*3bc0*/  ISETP.GT.AND P2, PT, R0, 0x8, P2 ;  /* 0x000000080000780c */ /* 0x000fe20001744270 */
[----:B------:R-:W-:Y:S01]  /*3bd0*/  @P3 STG.E.U16 desc[UR52][R4.64+0x2], R25 ;  /* 0x0000021904003986 */ /* 0x000fe2000c101534 */
[----:B------:R-:W-:Y:S01]  /*3be0*/  ISETP.GT.AND P1, PT, R2, 0x8, PT ;  /* 0x000000080200780c */ /* 0x000fe20003f24270 */
[----:B------:R-:W-:Y:S01]  /*3bf0*/  IMAD.X R7, R73, 0x1, R5, P4 ;  /* 0x0000000149077824 */ /* 0x000fe200020e0605 */
[----:B------:R-:W-:Y:S01]  /*3c00*/  ISETP.GT.AND P3, PT, R0, 0x8, P0 ;  /* 0x000000080000780c */ /* 0x000fe20000764270 */
[-C--:B------:R-:W-:Y:S01]  /*3c10*/  FMUL R32, R32, R56.reuse ;  /* 0x0000003820207220 */ /* 0x080fe20000400000 */
[----:B------:R-:W-:Y:S01]  /*3c20*/  ISETP.GT.AND P0, PT, R2, 0x9, PT ;  /* 0x000000090200780c */ /* 0x000fe20003f04270 */
[-C--:B------:R-:W-:Y:S01]  /*3c30*/  FMUL R33, R33, R56.reuse ;  /* 0x0000003821217220 */ /* 0x080fe20000400000 */
[----:B------:R-:W-:Y:S01]  /*3c40*/  ISETP.GT.AND P5, PT, R0, RZ, P1 ;  /* 0x000000ff0000720c */ /* 0x000fe20000fa4270 */
[-C--:B------:R-:W-:Y:S01]  /*3c50*/  FMUL R34, R34, R56.reuse ;  /* 0x0000003822227220 */ /* 0x080fe20000400000 */
[----:B------:R-:W-:Y:S01]  /*3c60*/  ISETP.GT.AND P4, PT, R0, RZ, P0 ;  /* 0x000000ff0000720c */ /* 0x000fe20000784270 */
[----:B------:R-:W-:Y:S01]  /*3c70*/  FMUL R35, R35, R56 ;  /* 0x0000003823237220 */ /* 0x000fe20000400000 */
[----:B------:R-:W-:Y:S01]  /*3c80*/  F2FP.F16.F32.PACK_AB R26, RZ, R26 ;  /* 0x0000001aff1a723e */ /* 0x000fe200000000ff */
[-C--:B------:R-:W-:Y:S01]  /*3c90*/  FMUL R36, R36, R56.reuse ;  /* 0x0000003824247220 */ /* 0x080fe20000400000 */
[----:B------:R-:W-:Y:S01]  /*3ca0*/  F2FP.F16.F32.PACK_AB R27, RZ, R27 ;  /* 0x0000001bff1b723e */ /* 0x000fe200000000ff */
[----:B------:R-:W-:Y:S01]  /*3cb0*/  FMUL R37, R37, R56 ;  /* 0x0000003825257220 */ /* 0x000fe20000400000 */
[----:B------:R-:W-:Y:S01]  /*3cc0*/  F2FP.F16.F32.PACK_AB R28, RZ, R28 ;  /* 0x0000001cff1c723e */ /* 0x000fe200000000ff */
[----:B------:R-:W-:Y:S01]  /*3cd0*/  @P2 STG.E.U16 desc[UR52][R6.64], R26 ;  /* 0x0000001a06002986 */ /* 0x000fe2000c101534 */
[----:B------:R-:W-:Y:S01]  /*3ce0*/  F2FP.F16.F32.PACK_AB R29, RZ, R29 ;  /* 0x0000001dff1d723e */ /* 0x000fe200000000ff */
[-C--:B------:R-:W-:Y:S01]  /*3cf0*/  FMUL R38, R38, R56.reuse ;  /* 0x0000003826267220 */ /* 0x080fe20000400000 */
[----:B------:R-:W-:Y:S01]  /*3d00*/  ISETP.GT.AND P1, PT, R0, 0x8, P1 ;  /* 0x000000080000780c */ /* 0x000fe20000f24270 */
[----:B------:R-:W-:Y:S01]  /*3d10*/  @P3 STG.E.U16 desc[UR52][R6.64+0x2], R27 ;  /* 0x0000021b06003986 */ /* 0x000fe2000c101534 */
[----:B------:R-:W-:Y:S01]  /*3d20*/  ISETP.GT.AND P3, PT, R2, 0x10, PT ;  /* 0x000000100200780c */ /* 0x000fe20003f64270 */
[-C--:B------:R-:W-:Y:S01]  /*3d30*/  FMUL R39, R39, R56.reuse ;  /* 0x0000003827277220 */ /* 0x080fe20000400000 */
[----:B------:R-:W-:Y:S01]  /*3d40*/  ISETP.GT.AND P2, PT, R0, 0x8, P0 ;  /* 0x000000080000780c */ /* 0x000fe20000744270 */
[----:B------:R-:W-:Y:S01]  /*3d50*/  @P5 STG.E.U16 desc[UR52][R4.64+0x10], R28 ;  /* 0x0000101c04005986 */ /* 0x000fe2000c101534 */
[----:B------:R-:W-:Y:S01]  /*3d60*/  ISETP.GT.AND P0, PT, R2, 0x11, PT ;  /* 0x000000110200780c */ /* 0x000fe20003f04270 */
[----:B------:R-:W-:Y:S01]  /*3d70*/  FMUL R40, R40, R56 ;  /* 0x0000003828287220 */ /* 0x000fe20000400000 */
[----:B------:R-:W-:Y:S01]  /*3d80*/  F2FP.F16.F32.PACK_AB R30, RZ, R30 ;  /* 0x0000001eff1e723e */ /* 0x000fe200000000ff */
[----:B------:R-:W-:Y:S01]  /*3d90*/  @P4 STG.E.U16 desc[UR52][R4.64+0x12], R29 ;  /* 0x0000121d04004986 */ /* 0x000fe2000c101534 */
[C---:B------:R-:W-:Y:S01]  /*3da0*/  ISETP.GT.AND P4, PT, R0.reuse, RZ, P3 ;  /* 0x000000ff0000720c */ /* 0x040fe20001f84270 */
[-C--:B------:R-:W-:Y:S01]  /*3db0*/  FMUL R41, R41, R56.reuse ;  /* 0x0000003829297220 */ /* 0x080fe20000400000 */
[----:B------:R-:W-:Y:S01]  /*3dc0*/  ISETP.GT.AND P5, PT, R0, RZ, P0 ;  /* 0x000000ff0000720c */ /* 0x000fe200007a4270 */
[----:B------:R-:W-:Y:S01]  /*3dd0*/  @P1 STG.E.U16 desc[UR52][R6.64+0x10], R30 ;  /* 0x0000101e06001986 */ /* 0x000fe2000c101534 */
[----:B------:R-:W-:Y:S01]  /*3de0*/  F2FP.F16.F32.PACK_AB R31, RZ, R31 ;  /* 0x0000001fff1f723e */ /* 0x000fe200000000ff */
[----:B------:R-:W-:Y:S01]  /*3df0*/  FMUL R42, R42, R56 ;  /* 0x000000382a2a7220 */ /* 0x000fe20000400000 */
[----:B------:R-:W-:Y:S01]  /*3e00*/  F2FP.F16.F32.PACK_AB R32, RZ, R32 ;  /* 0x00000020ff20723e */ /* 0x000fe200000000ff */
[-C--:B------:R-:W-:Y:S01]  /*3e10*/  FMUL R43, R43, R56.reuse ;  /* 0x000000382b2b7220 */ /* 0x080fe20000400000 */
[----:B------:R-:W-:Y:S01]  /*3e20*/  ISETP.GT.AND P1, PT, R0, 0x8, P3 ;  /* 0x000000080000780c */ /* 0x000fe20001f24270 */
[----:B------:R-:W-:Y:S01]  /*3e30*/  @P2 STG.E.U16 desc[UR52][R6.64+0x12], R31 ;  /* 0x0000121f06002986 */ /* 0x000fe2000c101534 */
[----:B------:R-:W-:Y:S01]  /*3e40*/  F2FP.F16.F32.PACK_AB R33, RZ, R33 ;  /* 0x00000021ff21723e */ /* 0x000fe200000000ff */
[-C--:B------:R-:W-:Y:S01]  /*3e50*/  FMUL R44, R44, R56.reuse ;  /* 0x000000382c2c7220 */ /* 0x080fe20000400000 */
[----:B------:R-:W-:Y:S01]  /*3e60*/  ISETP.GT.AND P2, PT, R2, 0x18, PT ;  /* 0x000000180200780c */ /* 0x000fe20003f44270 */
[----:B------:R-:W-:Y:S01]  /*3e70*/  @P4 STG.E.U16 desc[UR52][R4.64+0x20], R32 ;  /* 0x0000202004004986 */ /* 0x000fe2000c101534 */
[----:B------:R-:W-:Y:S01]  /*3e80*/  ISETP.GT.AND P0, PT, R0, 0x8, P0 ;  /* 0x000000080000780c */ /* 0x000fe20000704270 */
[-C--:B------:R-:W-:Y:S01]  /*3e90*/  FMUL R45, R45, R56.reuse ;  /* 0x000000382d2d7220 */ /* 0x080fe20000400000 */
[----:B------:R-:W-:Y:S01]  /*3ea0*/  ISETP.GT.AND P3, PT, R2, 0x19, PT ;  /* 0x000000190200780c */ /* 0x000fe20003f64270 */
[----:B------:R-:W-:Y:S01]  /*3eb0*/  @P5 STG.E.U16 desc[UR52][R4.64+0x22], R33 ;  /* 0x0000222104005986 */ /* 0x000fe2000c101534 */
[----:B------:R-:W-:Y:S01]  /*3ec0*/  ISETP.GT.AND P4, PT, R0, RZ, P2 ;  /* 0x000000ff0000720c */ /* 0x000fe20001784270 */
[----:B------:R-:W-:Y:S01]  /*3ed0*/  FMUL R46, R46, R56 ;  /* 0x000000382e2e7220 */ /* 0x000fe20000400000 */
[----:B------:R-:W-:Y:S01]  /*3ee0*/  F2FP.F16.F32.PACK_AB R34, RZ, R34 ;  /* 0x00000022ff22723e */ /* 0x000fe200000000ff */
[-C--:B------:R-:W-:Y:S01]  /*3ef0*/  FMUL R47, R47, R56.reuse ;  /* 0x000000382f2f7220 */ /* 0x080fe20000400000 */
[----:B------:R-:W-:Y:S01]  /*3f00*/  ISETP.GT.AND P5, PT, R0, RZ, P3 ;  /* 0x000000ff0000720c */ /* 0x000fe20001fa4270 */
[----:B------:R-:W-:Y:S01]  /*3f10*/  FMUL R48, R48, R56 ;  /* 0x0000003830307220 */ /* 0x000fe20000400000 */
[----:B------:R-:W-:Y:S01]  /*3f20*/  F2FP.F16.F32.PACK_AB R35, RZ, R35 ;  /* 0x00000023ff23723e */ /* 0x000fe200000000ff */
[----:B------:R-:W-:Y:S01]  /*3f30*/  @P1 STG.E.U16 desc[UR52][R6.64+0x20], R34 ;  /* 0x0000202206001986 */ /* 0x000fe2000c101534 */
[----:B------:R-:W-:Y:S01]  /*3f40*/  F2FP.F16.F32.PACK_AB R36, RZ, R36 ;  /* 0x00000024ff24723e */ /* 0x000fe200000000ff */
[-C--:B------:R-:W-:Y:S01]  /*3f50*/  FMUL R49, R49, R56.reuse ;  /* 0x0000003831317220 */ /* 0x080fe20000400000 */
[C---:B------:R-:W-:Y:S01]  /*3f60*/  ISETP.GT.AND P1, PT, R0.reuse, 0x8, P2 ;  /* 0x000000080000780c */ /* 0x040fe20001724270 */
[----:B------:R-:W-:Y:S01]  /*3f70*/  @P0 STG.E.U16 desc[UR52][R6.64+0x22], R35 ;  /* 0x0000222306000986 */ /* 0x000fe2000c101534 */
[----:B------:R-:W-:Y:S01]  /*3f80*/  ISETP.GT.AND P2, PT, R0, 0x8, P3 ;  /* 0x000000080000780c */ /* 0x000fe20001f44270 */
[-C--:B------:R-:W-:Y:S01]  /*3f90*/  FMUL R50, R50, R56.reuse ;  /* 0x0000003832327220 */ /* 0x080fe20000400000 */
[----:B------:R-:W-:Y:S01]  /*3fa0*/  F2FP.F16.F32.PACK_AB R37, RZ, R37 ;  /* 0x00000025ff25723e */ /* 0x000fe200000000ff */
[----:B------:R-:W-:Y:S01]  /*3fb0*/  @P4 STG.E.U16 desc[UR52][R4.64+0x30], R36 ;  /* 0x0000302404004986 */ /* 0x000fe2000c101534 */
[C---:B------:R-:W-:Y:S01]  /*3fc0*/  ISETP.GT.AND P3, PT, R2.reuse, 0x20, PT ;  /* 0x000000200200780c */ /* 0x040fe20003f64270 */
[-C--:B------:R-:W-:Y:S01]  /*3fd0*/  FMUL R51, R51, R56.reuse ;  /* 0x0000003833337220 */ /* 0x080fe20000400000 */
[----:B------:R-:W-:Y:S01]  /*3fe0*/  ISETP.GT.AND P0, PT, R2, 0x21, PT ;  /* 0x000000210200780c */ /* 0x000fe20003f04270 */
[----:B------:R-:W-:Y:S01]  /*3ff0*/  @P5 STG.E.U16 desc[UR52][R4.64+0x32], R37 ;  /* 0x0000322504005986 */ /* 0x000fe2000c101534 */
        /* <DEDUP_REMOVED lines=10> */
[----:B------:R-:W-:-:S02]  /*40a0*/  F2FP.F16.F32.PACK_AB R41, RZ, R41 ;  /* 0x00000029ff29723e */ /* 0x000fc400000000ff */
[C---:B------:R-:W-:Y:S01]  /*40b0*/  ISETP.GT.AND P1, PT, R0.reuse, 0x8, P3 ;  /* 0x000000080000780c */ /* 0x040fe20001f24270 */
[----:B------:R-:W-:Y:S01]  /*40c0*/  @P2 STG.E.U16 desc[UR52][R6.64+0x32], R39 ;  /* 0x0000322706002986 */ /* 0x000fe2000c101534 */
[----:B------:R-:W-:Y:S02]  /*40d0*/  ISETP.GT.AND P0, PT, R0, 0x8, P0 ;  /* 0x000000080000780c */ /* 0x000fe40000704270 */
[----:B------:R-:W-:Y:S01]  /*40e0*/  F2FP.F16.F32.PACK_AB R42, RZ, R42 ;  /* 0x0000002aff2a723e */ /* 0x000fe200000000ff */
[----:B------:R-:W-:Y:S01]  /*40f0*/  @P4 STG.E.U16 desc[UR52][R4.64+0x40], R40 ;  /* 0x0000402804004986 */ /* 0x000fe2000c101534 */
[C---:B------:R-:W-:Y:S02]  /*4100*/  ISETP.GT.AND P4, PT, R2.reuse, 0x28, PT ;  /* 0x000000280200780c */ /* 0x040fe40003f84270 */
[----:B------:R-:W-:Y:S01]  /*4110*/  F2FP.F16.F32.PACK_AB R43, RZ, R43 ;  /* 0x0000002bff2b723e */ /* 0x000fe200000000ff */
[----:B------:R-:W-:Y:S01]  /*4120*/  @P5 STG.E.U16 desc[UR52][R4.64+0x42], R41 ;  /* 0x0000422904005986 */ /* 0x000fe2000c101534 */
[----:B------:R-:W-:-:S02]  /*4130*/  ISETP.GT.AND P5, PT, R2, 0x29, PT ;  /* 0x000000290200780c */ /* 0x000fc40003fa4270 */
[C---:B------:R-:W-:Y:S01]  /*4140*/  ISETP.GT.AND P2, PT, R0.reuse, RZ, P4 ;  /* 0x000000ff0000720c */ /* 0x040fe20002744270 */
[----:B------:R-:W-:Y:S01]  /*4150*/  @P1 STG.E.U16 desc[UR52][R6.64+0x40], R42 ;  /* 0x0000402a06001986 */ /* 0x000fe2000c101534 */
[----:B------:R-:W-:Y:S02]  /*4160*/  ISETP.GT.AND P6, PT, R0, RZ, P5 ;  /* 0x000000ff0000720c */ /* 0x000fe40002fc4270 */
[----:B------:R-:W-:Y:S01]  /*4170*/  F2FP.F16.F32.PACK_AB R44, RZ, R44 ;  /* 0x0000002cff2c723e */ /* 0x000fe200000000ff */
[----:B------:R-:W-:Y:S01]  /*4180*/  @P0 STG.E.U16 desc[UR52][R6.64+0x42], R43 ;  /* 0x0000422b06000986 */ /* 0x000fe2000c101534 */
[C---:B------:R-:W-:Y:S02]  /*4190*/  ISETP.GT.AND P3, PT, R2.reuse, 0x30, PT ;  /* 0x000000300200780c */ /* 0x040fe40003f64270 */
[C---:B------:R-:W-:Y:S02]  /*41a0*/  ISETP.GT.AND P1, PT, R2.reuse, 0x38, PT ;  /* 0x000000380200780c */ /* 0x040fe40003f24270 */
[----:B------:R-:W-:-:S02]  /*41b0*/  ISETP.GT.AND P0, PT, R2, 0x39, PT ;  /* 0x000000390200780c */ /* 0x000fc40003f04270 */
[----:B------:R-:W-:Y:S01]  /*41c0*/  ISETP.GT.AND P4, PT, R0, 0x8, P4 ;  /* 0x000000080000780c */ /* 0x000fe20002784270 */
[----:B------:R-:W-:Y:S01]  /*41d0*/  @P2 STG.E.U16 desc[UR52][R4.64+0x50], R44 ;  /* 0x0000502c04002986 */ /* 0x000fe2000c101534 */
[----:B------:R-:W-:Y:S01]  /*41e0*/  ISETP.GT.AND P2, PT, R2, 0x31, PT ;  /* 0x000000310200780c */ /* 0x000fe20003f44270 */
[----:B------:R-:W-:Y:S01]  /*41f0*/  @P6 IMAD.MOV.U32 R2, RZ, RZ, R4 ;  /* 0x000000ffff026224 */ /* 0x000fe200078e0004 */
[----:B------:R-:W-:Y:S01]  /*4200*/  F2FP.F16.F32.PACK_AB R45, RZ, R45 ;  /* 0x0000002dff2d723e */ /* 0x000fe200000000ff */
[----:B------:R-:W-:Y:S01]  /*4210*/  @P6 IMAD.MOV.U32 R3, RZ, RZ, R5 ;  /* 0x000000ffff036224 */ /* 0x000fe200078e0005 */
[----:B------:R-:W-:Y:S02]  /*4220*/  F2FP.F16.F32.PACK_AB R46, RZ, R46 ;  /* 0x0000002eff2e723e */ /* 0x000fe400000000ff */
[----:B------:R-:W-:Y:S02]  /*4230*/  F2FP.F16.F32.PACK_AB R47, RZ, R47 ;  /* 0x0000002fff2f723e */ /* 0x000fe400000000ff */
[----:B------:R0:W-:Y:S01]  /*4240*/  @P6 STG.E.U16 desc[UR52][R2.64+0x52], R45 ;  /* 0x0000522d02006986 */ /* 0x0001e2000c101534 */
[----:B------:R-:W-:-:S02]  /*4250*/  ISETP.GT.AND P6, PT, R0, 0x8, P5 ;  /* 0x000000080000780c */ /* 0x000fc40002fc4270 */
[C---:B------:R-:W-:Y:S02]  /*4260*/  ISETP.GT.AND P5, PT, R0.reuse, RZ, P3 ;  /* 0x000000ff0000720c */ /* 0x040fe40001fa4270 */
[----:B------:R-:W-:Y:S02]  /*4270*/  ISETP.GT.AND P3, PT, R0, 0x8, P3 ;  /* 0x000000080000780c */ /* 0x000fe40001f64270 */
[----:B------:R-:W-:Y:S02]  /*4280*/  F2FP.F16.F32.PACK_AB R48, RZ, R48 ;  /* 0x00000030ff30723e */ /* 0x000fe400000000ff */
[----:B------:R-:W-:Y:S02]  /*4290*/  F2FP.F16.F32.PACK_AB R49, RZ, R49 ;  /* 0x00000031ff31723e */ /* 0x000fe400000000ff */
[----:B------:R-:W-:Y:S01]  /*42a0*/  F2FP.F16.F32.PACK_AB R50, RZ, R50 ;  /* 0x00000032ff32723e */ /* 0x000fe200000000ff */
[----:B0-----:R-:W-:Y:S01]  /*42b0*/  @P4 IMAD.MOV.U32 R2, RZ, RZ, R6 ;  /* 0x000000ffff024224 */ /* 0x001fe200078e0006 */
[----:B------:R-:W-:Y:S01]  /*42c0*/  F2FP.F16.F32.PACK_AB R51, RZ, R51 ;  /* 0x00000033ff33723e */ /* 0x000fe200000000ff */
[----:B------:R-:W-:Y:S01]  /*42d0*/  @P4 IMAD.MOV.U32 R3, RZ, RZ, R7 ;  /* 0x000000ffff034224 */ /* 0x000fe200078e0007 */
[----:B------:R-:W-:-:S02]  /*42e0*/  F2FP.F16.F32.PACK_AB R52, RZ, R52 ;  /* 0x00000034ff34723e */ /* 0x000fc400000000ff */
[----:B------:R-:W-:Y:S02]  /*42f0*/  F2FP.F16.F32.PACK_AB R53, RZ, R53 ;  /* 0x00000035ff35723e */ /* 0x000fe400000000ff */
[----:B------:R0:W-:Y:S01]  /*4300*/  @P4 STG.E.U16 desc[UR52][R2.64+0x50], R46 ;  /* 0x0000502e02004986 */ /* 0x0001e2000c101534 */
[C---:B------:R-:W-:Y:S02]  /*4310*/  ISETP.GT.AND P4, PT, R0.reuse, RZ, P2 ;  /* 0x000000ff0000720c */ /* 0x040fe40001784270 */
[----:B------:R-:W-:Y:S02]  /*4320*/  ISETP.GT.AND P2, PT, R0, 0x8, P2 ;  /* 0x000000080000780c */ /* 0x000fe40001744270 */
[----:B------:R-:W-:Y:S02]  /*4330*/  F2FP.F16.F32.PACK_AB R54, RZ, R54 ;  /* 0x00000036ff36723e */ /* 0x000fe400000000ff */
[----:B------:R-:W-:Y:S01]  /*4340*/  F2FP.F16.F32.PACK_AB R55, RZ, R55 ;  /* 0x00000037ff37723e */ /* 0x000fe200000000ff */
[----:B0-----:R-:W-:-:S02]  /*4350*/  @P6 IMAD.MOV.U32 R2, RZ, RZ, R6 ;  /* 0x000000ffff026224 */ /* 0x001fc400078e0006 */
[----:B------:R-:W-:-:S05]  /*4360*/  @P6 IMAD.MOV.U32 R3, RZ, RZ, R7 ;  /* 0x000000ffff036224 */ /* 0x000fca00078e0007 */
[----:B------:R0:W-:Y:S01]  /*4370*/  @P6 STG.E.U16 desc[UR52][R2.64+0x52], R47 ;  /* 0x0000522f02006986 */ /* 0x0001e2000c101534 */
[C---:B------:R-:W-:Y:S02]  /*4380*/  ISETP.GT.AND P6, PT, R0.reuse, RZ, P0 ;  /* 0x000000ff0000720c */ /* 0x040fe400007c4270 */
[----:B------:R-:W-:Y:S01]  /*4390*/  ISETP.GT.AND P0, PT, R0, 0x8, P0 ;  /* 0x000000080000780c */ /* 0x000fe20000704270 */
[----:B0-----:R-:W-:Y:S02]  /*43a0*/  @P5 IMAD.MOV.U32 R2, RZ, RZ, R4 ;  /* 0x000000ffff025224 */ /* 0x001fe400078e0004 */
[----:B------:R-:W-:-:S05]  /*43b0*/  @P5 IMAD.MOV.U32 R3, RZ, RZ, R5 ;  /* 0x000000ffff035224 */ /* 0x000fca00078e0005 */
[----:B------:R0:W-:Y:S01]  /*43c0*/  @P5 STG.E.U16 desc[UR52][R2.64+0x60], R48 ;  /* 0x0000603002005986 */ /* 0x0001e2000c101534 */
[C---:B------:R-:W-:Y:S02]  /*43d0*/  ISETP.GT.AND P5, PT, R0.reuse, RZ, P1 ;  /* 0x000000ff0000720c */ /* 0x040fe40000fa4270 */
[----:B------:R-:W-:Y:S01]  /*43e0*/  ISETP.GT.AND P1, PT, R0, 0x8, P1 ;  /* 0x000000080000780c */ /* 0x000fe20000f24270 */
[----:B0-----:R-:W-:Y:S02]  /*43f0*/  @P4 IMAD.MOV.U32 R2, RZ, RZ, R4 ;  /* 0x000000ffff024224 */ /* 0x001fe400078e0004 */
[----:B------:R-:W-:-:S05]  /*4400*/  @P4 IMAD.MOV.U32 R3, RZ, RZ, R5 ;  /* 0x000000ffff034224 */ /* 0x000fca00078e0005 */
[----:B------:R0:W-:Y:S02]  /*4410*/  @P4 STG.E.U16 desc[UR52][R2.64+0x62], R49 ;  /* 0x0000623102004986 */ /* 0x0001e4000c101534 */
        /* <DEDUP_REMOVED lines=8> */
[----:B------:R0:W-:Y:S04]  /*44a0*/  @P5 STG.E.U16 desc[UR52][R2.64+0x70], R52 ;  /* 0x0000703402005986 */ /* 0x0001e8000c101534 */
[----:B------:R1:W-:Y:S01]  /*44b0*/  @P6 STG.E.U16 desc[UR52][R4.64+0x72], R53 ;  /* 0x0000723504006986 */ /* 0x0003e2000c101534 */
[----:B0-----:R-:W-:Y:S02]  /*44c0*/  @P1 IMAD.MOV.U32 R2, RZ, RZ, R6 ;  /* 0x000000ffff021224 */ /* 0x001fe400078e0006 */
[----:B------:R-:W-:-:S05]  /*44d0*/  @P1 IMAD.MOV.U32 R3, RZ, RZ, R7 ;  /* 0x000000ffff031224 */ /* 0x000fca00078e0007 */
[----:B------:R1:W-:Y:S04]  /*44e0*/  @P1 STG.E.U16 desc[UR52][R2.64+0x70], R54 ;  /* 0x0000703602001986 */ /* 0x0003e8000c101534 */
[----:B------:R1:W-:Y:S02]  /*44f0*/  @P0 STG.E.U16 desc[UR52][R6.64+0x72], R55 ;  /* 0x0000723706000986 */ /* 0x0003e4000c101534 */
.L_x_97:
[----:B------:R-:W-:Y:S05]  /*4500*/  BSYNC B0 ;  /* 0x0000000000007941 */ /* 0x000fea0003800000 */
.L_x_35:
[----:B01----:R-:W-:Y:S01]  /*4510*/  IMAD.U32 R2, RZ, RZ, UR50 ;  /* 0x00000032ff027e24 */ /* 0x003fe2000f8e00ff */
[----:B------:R-:W-:Y:S01]  /*4520*/  ULDC.64 UR4, c[0x0][0x650] ;  /* 0x0001940000047ab9 */ /* 0x000fe20000000a00 */
[----:B------:R-:W-:Y:S01]  /*4530*/  IMAD.U32 R0, RZ, RZ, UR37 ;  /* 0x00000025ff007e24 */ /* 0x000fe2000f8e00ff */
[----:B------:R0:W-:Y:S01]  /*4540*/  SYNCS.ARRIVE.TRANS64.A1T0 RZ, [R64+UR44], RZ ;  /* 0x000000ff40ff79a7 */ /* 0x0001e2000810002c */
[----:B------:R-:W-:Y:S01]  /*4550*/  IMAD.U32 R3, RZ, RZ, UR51 ;  /* 0x00000033ff037e24 */ /* 0x000fe2000f8e00ff */
[C---:B------:R-:W-:Y:S01]  /*4560*/  LEA R16, P0, R2.reuse, R16, 0x1 ;  /* 0x0000001002107211 */ /* 0x040fe200078008ff */
[----:B----45:R-:W-:Y:S02]  /*4570*/  IMAD.MOV.U32 R18, RZ, RZ, -0x1 ;  /* 0xffffffffff127424 */ /* 0x030fe400078e00ff */
[----:B------:R-:W-:Y:S01]  /*4580*/  IMAD.MOV.U32 R19, RZ, RZ, -0x1 ;  /* 0xffffffffff137424 */ /* 0x000fe200078e00ff */
[----:B------:R-:W-:Y:S01]  /*4590*/  LEA.HI.X R17, R2, R17, R0, 0x1, P0 ;  /* 0x0000001102117211 */ /* 0x000fe200000f0c00 */
[----:B------:R-:W-:Y:S01]  /*45a0*/  IMAD.MOV.U32 R2, RZ, RZ, -0x1 ;  /* 0xffffffffff027424 */ /* 0x000fe200078e00ff */
[----:B------:R-:W-:-:S02]  /*45b0*/  ISETP.GE.U32.AND P0, PT, R16, UR4, PT ;  /* 0x0000000410007c0c */ /* 0x000fc4000bf06070 */
[----:B------:R-:W-:Y:S02]  /*45c0*/  PRMT R0, RZ, 0x7610, R0 ;  /* 0x00007610ff007816 */ /* 0x000fe40000000000 */
[----:B------:R-:W-:-:S13]  /*45d0*/  ISETP.GE.U32.AND.EX P0, PT, R17, UR5, PT, P0 ;  /* 0x0000000511007c0c */ /* 0x000fda000bf06100 */
[----:B0-----:R-:W-:Y:S05]  /*45e0*/  @P0 BRA `(.L_x_98) ;  /* 0x00000004008c0947 */ /* 0x001fea0003800000 */
[----:B------:R-:W0:Y:S01]  /*45f0*/  S2UR UR6, SR_CTAID.X ;  /* 0x00000000000679c3 */ /* 0x000e220000002500 */
[----:B------:R-:W-:Y:S01]  /*4600*/  ULDC.64 UR4, c[0x0][0x628] ;  /* 0x00018a0000047ab9 */ /* 0x000fe20000000a00 */
[----:B------:R-:W-:Y:S01]  /*4610*/  ULDC UR7, c[0x0][0x150] ;  /* 0x0000540000077ab9 */ /* 0x000fe20000000800 */
[----:B------:R-:W-:Y:S01]  /*4620*/  ISETP.NE.U32.AND P0, PT, RZ, UR4, PT ;  /* 0x00000004ff007c0c */ /* 0x000fe2000bf05070 */
[----:B------:R-:W-:Y:S01]  /*4630*/  ULDC UR15, c[0x0][0x630] ;  /* 0x00018c00000f7ab9 */ /* 0x000fe20000000800 */
[C---:B------:R-:W-:Y:S01]  /*4640*/  R2UR UR16, R16.reuse ;  /* 0x00000000101072ca */ /* 0x040fe200000e0000 */
[----:B------:R-:W-:Y:S01]  /*4650*/  ULDC UR18, c[0x0][0x154] ;  /* 0x0000550000127ab9 */ /* 0x000fe20000000800 */
[----:B------:R-:W-:Y:S01]  /*4660*/  ISETP.NE.AND.EX P0, PT, RZ, UR5, PT, P0 ;  /* 0x00000005ff007c0c */ /* 0x000fe2000bf05300 */
[----:B------:R-:W1:Y:S01]  /*4670*/  S2UR UR20, SR_CTAID.Y ;  /* 0x00000000001479c3 */ /* 0x000e620000002600 */
[----:B------:R-:W-:Y:S02]  /*4680*/  R2UR UR17, R17 ;  /* 0x00000000111172ca */ /* 0x000fe400000e0000 */
[----:B------:R-:W-:-:S02]  /*4690*/  R2UR UR12, R16 ;  /* 0x00000000100c72ca */ /* 0x000fc400000e0000 */
[----:B------:R-:W-:Y:S02]  /*46a0*/  R2UR UR13, R17 ;  /* 0x00000000110d72ca */ /* 0x000fe400000e0000 */
[----:B0-----:R-:W-:-:S05]  /*46b0*/  I2FP.F32.U32 R0, UR6 ;  /* 0x0000000600007c45 */ /* 0x001fca0008201000 */
[----:B------:R-:W-:-:S04]  /*46c0*/  FMUL R0, R0, UR7 ;  /* 0x0000000700007c20 */ /* 0x000fc80008400000 */
[----:B------:R0:W4:Y:S01]  /*46d0*/  F2I.U32.TRUNC.NTZ R2, R0 ;  /* 0x0000000000027305 */ /* 0x000122000020f000 */
[----:B-1----:R-:W-:Y:S05]  /*46e0*/  @!P0 BRA `(.L_x_99) ;  /* 0x0000000000308947 */ /* 0x002fea0003800000 */
        /* <DEDUP_REMOVED lines=12> */
.L_x_99:
[----:B------:R-:W-:Y:S01]  /*47b0*/  USHF.R.U64 UR12, UR12, UR15, UR13 ;  /* 0x0000000f0c0c7299 */ /* 0x000fe2000800120d */
[----:B0-----:R-:W-:Y:S01]  /*47c0*/  I2FP.F32.U32 R0, UR20 ;  /* 0x0000001400007c45 */ /* 0x001fe20008201000 */
[----:B------:R-:W-:Y:S02]  /*47d0*/  USHF.R.U32.HI UR4, URZ, UR15, UR13 ;  /* 0x0000000f3f047299 */ /* 0x000fe4000801160d */
[----:B------:R-:W-:Y:S02]  /*47e0*/  UIADD3 UR7, UP0, URZ, -UR12, URZ ;  /* 0x8000000c3f077290 */ /* 0x000fe4000ff1e03f */
[----:B------:R-:W-:Y:S01]  /*47f0*/  FMUL R0, R0, UR18 ;  /* 0x0000001200007c20 */ /* 0x000fe20008400000 */
[----:B------:R-:W-:Y:S01]  /*4800*/  ULDC.64 UR10, c[0x0][0x620] ;  /* 0x00018800000a7ab9 */ /* 0x000fe20000000a00 */
[----:B------:R-:W-:Y:S01]  /*4810*/  UIADD3.X UR4, URZ, ~UR4, URZ, UP0, !UPT ;  /* 0x800000043f047290 */ /* 0x000fe200087fe43f */
[----:B------:R-:W-:Y:S01]  /*4820*/  UMOV UR8, UR16 ;  /* 0x0000001000087c82 */ /* 0x000fe20008000000 */
[----:B------:R-:W-:-:S02]  /*4830*/  UMOV UR9, UR17 ;  /* 0x0000001100097c82 */ /* 0x000fc40008000000 */
[----:B------:R-:W0:Y:S01]  /*4840*/  F2I.U32.TRUNC.NTZ R0, R0 ;  /* 0x0000000000007305 */ /* 0x000e22000020f000 */
[----:B------:R-:W-:Y:S01]  /*4850*/  UIMAD UR4, UR4, UR10, URZ ;  /* 0x0000000a040472a4 */ /* 0x000fe2000f8e023f */
[----:B----4-:R-:W-:Y:S01]  /*4860*/  R2UR UR17, R2 ;  /* 0x00000000021172ca */ /* 0x010fe200000e0000 */
[----:B------:R-:W-:Y:S02]  /*4870*/  UIMAD.WIDE.U32 UR8, UR7, UR10, UR8 ;  /* 0x0000000a070872a5 */ /* 0x000fe4000f8e0008 */
[----:B------:R-:W-:Y:S01]  /*4880*/  UIMAD UR7, UR7, UR11, UR4 ;  /* 0x0000000b070772a4 */ /* 0x000fe2000f8e0204 */
[----:B------:R-:W-:Y:S01]  /*4890*/  ULDC UR23, c[0x0][0x658] ;  /* 0x0001960000177ab9 */ /* 0x000fe20000000800 */
[----:B------:R-:W-:Y:S02]  /*48a0*/  UMOV UR15, 0xffffffff ;  /* 0xffffffff000f7882 */ /* 0x000fe40000000000 */
[----:B------:R-:W-:Y:S01]  /*48b0*/  UIADD3 UR7, UR9, UR7, URZ ;  /* 0x0000000709077290 */ /* 0x000fe2000fffe03f */
[----:B------:R-:W-:Y:S01]  /*48c0*/  ULDC UR10, c[0x0][0x618] ;  /* 0x00018600000a7ab9 */ /* 0x000fe20000000800 */
[----:B------:R-:W-:Y:S01]  /*48d0*/  ULDC.64 UR4, c[0x0][0x640] ;  /* 0x0001900000047ab9 */ /* 0x000fe20000000a00 */
[----:B------:R-:W-:Y:S01]  /*48e0*/  USHF.L.U32 UR19, UR15, UR23, URZ ;  /* 0x000000170f137299 */ /* 0x000fe2000800063f */
[----:B------:R-:W-:Y:S01]  /*48f0*/  ISETP.NE.U32.AND P0, PT, RZ, UR4, PT ;  /* 0x00000004ff007c0c */ /* 0x000fe2000bf05070 */
[----:B------:R-:W-:Y:S01]  /*4900*/  USHF.R.U64 UR15, UR8, UR10, UR7 ;  /* 0x0000000a080f7299 */ /* 0x000fe20008001207 */
[----:B0-----:R-:W-:Y:S01]  /*4910*/  R2UR UR11, R0 ;  /* 0x00000000000b72ca */ /* 0x001fe200000e0000 */
[----:B------:R-:W-:Y:S01]  /*4920*/  USHF.R.U32.HI UR7, URZ, UR10, UR7 ;  /* 0x0000000a3f077299 */ /* 0x000fe20008011607 */
[----:B------:R-:W-:Y:S01]  /*4930*/  ISETP.NE.AND.EX P0, PT, RZ, UR5, PT, P0 ;  /* 0x00000005ff007c0c */ /* 0x000fe2000bf05300 */
[----:B------:R-:W-:Y:S01]  /*4940*/  ULDC UR22, c[0x0][0x608] ;  /* 0x0001820000167ab9 */ /* 0x000fe20000000800 */
[----:B------:R-:W-:-:S02]  /*4950*/  UIADD3 UR8, -UR17, URZ, URZ ;  /* 0x0000003f11087290 */ /* 0x000fc4000fffe13f */
[----:B------:R-:W-:Y:S02]  /*4960*/  USHF.R.U64 UR18, UR15, UR22, UR7 ;  /* 0x000000160f127299 */ /* 0x000fe40008001207 */
[----:B------:R-:W-:Y:S01]  /*4970*/  USHF.R.U32.HI UR7, URZ, UR22, UR7 ;  /* 0x000000163f077299 */ /* 0x000fe20008011607 */
[----:B------:R-:W-:Y:S01]  /*4980*/  UMOV UR16, 0x1 ;  /* 0x0000000100107882 */ /* 0x000fe20000000000 */
[----:B------:R-:W-:Y:S02]  /*4990*/  ULDC UR21, c[0x0][0x144] ;  /* 0x0000510000157ab9 */ /* 0x000fe40000000800 */
[----:B------:R-:W-:Y:S01]  /*49a0*/  USHF.R.U64 UR17, UR18, UR23, UR7 ;  /* 0x0000001712117299 */ /* 0x000fe20008001207 */
[----:B------:R-:W-:Y:S01]  /*49b0*/  ULDC UR13, c[0x0][0x600] ;  /* 0x00018000000d7ab9 */ /* 0x000fe20000000800 */
[----:B------:R-:W-:Y:S02]  /*49c0*/  UIADD3 UR22, -UR11, URZ, URZ ;  /* 0x0000003f0b167290 */ /* 0x000fe4000fffe13f */
[----:B------:R-:W-:-:S02]  /*49d0*/  USHF.L.U32 UR16, UR16, UR23, URZ ;  /* 0x0000001710107299 */ /* 0x000fc4000800063f */
[----:B------:R-:W-:Y:S02]  /*49e0*/  USHF.R.U32.HI UR11, URZ, UR23, UR7 ;  /* 0x000000173f0b7299 */ /* 0x000fe40008011607 */
[----:B------:R-:W-:Y:S02]  /*49f0*/  UIADD3 UR14, UR13, -0x1, URZ ;  /* 0xffffffff0d0e7890 */ /* 0x000fe4000fffe03f */
[----:B------:R-:W-:Y:S02]  /*4a00*/  ULOP3.LUT UR19, URZ, UR19, URZ, 0x33, !UPT ;  /* 0x000000133f137292 */ /* 0x000fe4000f8e333f */
[----:B------:R-:W-:Y:S01]  /*4a10*/  UIMAD UR23, UR21, UR8, UR6 ;  /* 0x00000008151772a4 */ /* 0x000fe2000f8e0206 */
[----:B------:R-:W-:Y:S01]  /*4a20*/  ULDC UR26, c[0x0][0x148] ;  /* 0x00005200001a7ab9 */ /* 0x000fe20000000800 */
[----:B------:R-:W-:Y:S01]  /*4a30*/  ULDC UR24, c[0x0][0x648] ;  /* 0x0001920000187ab9 */ /* 0x000fe20000000800 */
[----:B------:R-:W-:Y:S01]  /*4a40*/  ULDC UR25, c[0x0][0x638] ;  /* 0x00018e0000197ab9 */ /* 0x000fe20000000800 */
        /* <DEDUP_REMOVED lines=12> */
.L_x_100:
[----:B------:R-:W-:Y:S01]  /*4b10*/  UISETP.NE.AND UP0, UPT, UR38, URZ, UPT ;  /* 0x0000003f2600728c */ /* 0x000fe2000bf05270 */
[----:B------:R-:W-:Y:S01]  /*4b20*/  IMAD.MOV.U32 R0, RZ, RZ, 0x1 ;  /* 0x00000001ff007424 */ /* 0x000fe200078e00ff */
[----:B------:R-:W-:Y:S01]  /*4b30*/  USHF.R.U64 UR4, UR10, UR24, UR11 ;  /* 0x000000180a047299 */ /* 0x000fe2000800120b */
[----:B------:R-:W-:Y:S01]  /*4b40*/  IMAD.U32 R19, RZ, RZ, UR12 ;  /* 0x0000000cff137e24 */ /* 0x000fe2000f8e00ff */
[----:B------:R-:W-:Y:S02]  /*4b50*/  ULOP3.LUT UR19, UR18, UR19, URZ, 0xc0, !UPT ;  /* 0x0000001312137292 */ /* 0x000fe4000f8ec03f */
[----:B------:R-:W-:Y:S02]  /*4b60*/  UIADD3 UR5, -UR4, URZ, URZ ;  /* 0x0000003f04057290 */ /* 0x000fe4000fffe13f */
[----:B------:R-:W-:Y:S02]  /*4b70*/  ULOP3.LUT UR14, UR15, UR14, URZ, 0xc0, !UPT ;  /* 0x0000000e0f0e7292 */ /* 0x000fe4000f8ec03f */
[----:B------:R-:W-:-:S02]  /*4b80*/  UIMAD UR4, UR16, UR4, UR19 ;  /* 0x00000004100472a4 */ /* 0x000fc4000f8e0213 */
[----:B------:R-:W-:Y:S02]  /*4b90*/  @UP0 UIMAD UR23, UR26, UR22, UR20 ;  /* 0x000000161a1702a4 */ /* 0x000fe4000f8e0214 */
[----:B------:R-:W-:-:S03]  /*4ba0*/  UIMAD UR17, UR5, UR25, UR17 ;  /* 0x00000019051172a4 */ /* 0x000fc6000f8e0211 */
[----:B------:R-:W-:Y:S01]  /*4bb0*/  ULDC UR5, c[0x0][0x610] ;  /* 0x0001840000057ab9 */ /* 0x000fe20000000800 */
[----:B------:R-:W-:Y:S02]  /*4bc0*/  UIMAD UR17, UR17, UR13, UR14 ;  /* 0x0000000d111172a4 */ /* 0x000fe4000f8e020e */
[----:B------:R-:W-:-:S04]  /*4bd0*/  UIMAD UR4, UR4, UR5, UR23 ;  /* 0x00000005040472a4 */ /* 0x000fc8000f8e0217 */
[----:B------:R-:W-:Y:S02]  /*4be0*/  USEL UR5, UR17, UR4, !UP0 ;  /* 0x0000000411057287 */ /* 0x000fe4000c000000 */
[----:B------:R-:W-:-:S04]  /*4bf0*/  USEL UR4, UR4, UR17, !UP0 ;  /* 0x0000001104047287 */ /* 0x000fc8000c000000 */
[----:B------:R-:W-:Y:S02]  /*4c00*/  IMAD.U32 R2, RZ, RZ, UR5 ;  /* 0x00000005ff027e24 */ /* 0x000fe4000f8e00ff */
[----:B------:R-:W-:-:S07]  /*4c10*/  IMAD.U32 R18, RZ, RZ, UR4 ;  /* 0x00000004ff127e24 */ /* 0x000fce000f8e00ff */
.L_x_98:
[----:B------:R-:W-:Y:S02]  /*4c20*/  LOP3.LUT P0, RZ, R0, 0xff, RZ, 0xc0, !PT ;  /* 0x000000ff00ff7812 */ /* 0x000fe4000780c0ff */
[----:B------:R-:W-:-:S11]  /*4c30*/  LOP3.LUT R70, R70, 0x1, RZ, 0x3c, !PT ;  /* 0x0000000146467812 */ /* 0x000fd600078e3cff */
[----:B------:R-:W-:Y:S05]  /*4c40*/  @P0 BRA `(.L_x_101) ;  /* 0xffffffc800f00947 */ /* 0x000fea000383ffff */
[----:B------:R-:W-:Y:S05]  /*4c50*/  EXIT ;  /* 0x000000000000794d */ /* 0x000fea0003800000 */
.L_x_16:
[----:B------:R-:W-:-:S08]  /*4c60*/  ISETP.NE.AND P0, PT, RZ, UR6, PT ;  /* 0x00000006ff007c0c */ /* 0x000fd0000bf05270 */
[----:B------:R-:W0:-:S00]  /*4c70*/  USETMAXREG.DEALLOC.CTAPOOL 0x28 ;  /* 0x00000028000079c8 */ /* 0x000e0000080e0500 */
[----:B------:R-:W-:Y:S05]  /*4c80*/  @P0 EXIT ;  /* 0x000000000000094d */ /* 0x000fea0003800000 */
[----:B0-----:R-:W-:Y:S01]  /*4c90*/  LOP3.LUT P0, RZ, R0, 0xff, RZ, 0xc0, !PT ;  /* 0x000000ff00ff7812 */ /* 0x001fe2000780c0ff */
[----:B------:R-:W-:Y:S02]  /*4ca0*/  IMAD.MOV.U32 R0, RZ, RZ, 0x1 ;  /* 0x00000001ff007424 */ /* 0x000fe400078e00ff */
[----:B------:R-:W-:-:S10]  /*4cb0*/  IMAD.MOV.U32 R8, RZ, RZ, RZ ;  /* 0x000000ffff087224 */ /* 0x000fd400078e00ff */
[----:B------:R-:W-:Y:S05]  /*4cc0*/  @!P0 BRA `(.L_x_102) ;  /* 0x0000000c00308947 */ /* 0x000fea0003800000 */
[----:B------:R-:W0:Y:S01]  /*4cd0*/  S2R R9, SR_CgaCtaId ;  /* 0x0000000000097919 */ /* 0x000e220000008800 */
[----:B------:R-:W-:Y:S01]  /*4ce0*/  LOP3.LUT P0, RZ, R3, 0x1f, RZ, 0xc0, !PT ;  /* 0x0000001f03ff7812 */ /* 0x000fe2000780c0ff */
[----:B------:R-:W-:Y:S01]  /*4cf0*/  ULDC UR5, c[0x0][0x658] ;  /* 0x0001960000057ab9 */ /* 0x000fe20000000800 */
[----:B------:R-:W-:Y:S01]  /*4d00*/  UMOV UR6, 0xffffffff ;  /* 0xffffffff00067882 */ /* 0x000fe20000000000 */
[----:B------:R-:W-:Y:S01]  /*4d10*/  BSSY B0, `(.L_x_102) ;  /* 0x00000c7000007945 */ /* 0x000fe20003800000 */
[----:B------:R-:W-:Y:S01]  /*4d20*/  USHF.L.U32 UR6, UR6, UR5, URZ ;  /* 0x0000000506067299 */ /* 0x000fe2000800063f */
[C---:B------:R-:W-:Y:S01]  /*4d30*/  ISETP.NE.AND P3, PT, R4.reuse, RZ, PT ;  /* 0x000000ff0400720c */ /* 0x040fe20003f65270 */
[----:B------:R-:W-:Y:S01]  /*4d40*/  IMAD.MOV.U32 R10, RZ, RZ, 0x1 ;  /* 0x00000001ff0a7424 */ /* 0x000fe200078e00ff */
[----:B------:R-:W-:Y:S01]  /*4d50*/  ISETP.NE.OR P0, PT, R4, RZ, !P0 ;  /* 0x000000ff0400720c */ /* 0x000fe20004705670 */
[----:B------:R-:W-:Y:S01]  /*4d60*/  IMAD.MOV.U32 R0, RZ, RZ, 0x1 ;  /* 0x00000001ff007424 */ /* 0x000fe200078e00ff */
[----:B------:R-:W-:Y:S01]  /*4d70*/  ULDC UR4, c[0x0][0x600] ;  /* 0x0001800000047ab9 */ /* 0x000fe20000000800 */
[----:B------:R-:W-:Y:S01]  /*4d80*/  IMAD.MOV.U32 R8, RZ, RZ, RZ ;  /* 0x000000ffff087224 */ /* 0x000fe200078e00ff */
[----:B------:R-:W-:Y:S01]  /*4d90*/  UMOV UR7, 0x1 ;  /* 0x0000000100077882 */ /* 0x000fe20000000000 */
[----:B------:R-:W-:-:S02]  /*4da0*/  UIADD3 UR19, UR39, 0x1, URZ ;  /* 0x0000000127137890 */ /* 0x000fc4000fffe03f */
[----:B------:R-:W-:Y:S02]  /*4db0*/  ULOP3.LUT UR22, UR36, 0x2, URZ, 0xfc, !UPT ;  /* 0x0000000224167892 */ /* 0x000fe4000f8efc3f */
[----:B------:R-:W-:Y:S02]  /*4dc0*/  UIADD3 UR4, UR4, -0x1, URZ ;  /* 0xffffffff04047890 */ /* 0x000fe4000fffe03f */
[----:B------:R-:W-:Y:S02]  /*4dd0*/  USHF.L.U32 UR5, UR7, UR5, URZ ;  /* 0x0000000507057299 */ /* 0x000fe4000800063f */
[----:B------:R-:W-:Y:S01]  /*4de0*/  ULOP3.LUT UR6, URZ, UR6, URZ, 0x33, !UPT ;  /* 0x000000063f067292 */ /* 0x000fe2000f8e333f */
[----:B------:R-:W-:Y:S01]  /*4df0*/  ULDC.64 UR20, c[0x0][0x198] ;  /* 0x0000660000147ab9 */ /* 0x000fe20000000a00 */
[C---:B0-----:R-:W-:Y:S02]  /*4e00*/  IMAD.SHL.U32 R11, R9.reuse, 0x20, RZ ;  /* 0x00000020090b7824 */ /* 0x041fe400078e00ff */
[----:B------:R-:W-:-:S03]  /*4e10*/  IMAD.SHL.U32 R9, R9, 0x400, RZ ;  /* 0x0000040009097824 */ /* 0x000fc600078e00ff */
[----:B------:R-:W-:Y:S02]  /*4e20*/  LOP3.LUT R11, R11, 0x20, RZ, 0xc0, !PT ;  /* 0x000000200b0b7812 */ /* 0x000fe400078ec0ff */
[----:B------:R-:W-:-:S07]  /*4e30*/  LOP3.LUT R9, R9, 0x400, RZ, 0xc0, !PT ;  /* 0x0000040009097812 */ /* 0x000fce00078ec0ff */
.L_x_114:
[----:B------:R-:W-:-:S03]  /*4e40*/  UMOV UR7, 0xffffffff ;  /* 0xffffffff00077882 */ /* 0x000fc60000000000 */
[----:B------:R-:W-:Y:S05]  /*4e50*/  BRA.DIV UR7, `(.L_x_103) ;  /* 0x0000000e07e47947 */ /* 0x000fea000b800000 */
[----:B------:R-:W-:-:S13]  /*4e60*/  ELECT P6, URZ, PT ;  /* 0x00000000003f782f */ /* 0x000fda00038c0000 */
.L_x_127:
[----:B------:R-:W0:Y:S01]  /*4e70*/  LDC R3, c[0x0][0x28c] ;  /* 0x0000a300ff037b82 */ /* 0x000e220000000800 */
[----:B------:R-:W-:Y:S01]  /*4e80*/  BSSY B1, `(.L_x_104) ;  /* 0x000003a000017945 */ /* 0x000fe20003800000 */
[----:B0-----:R-:W-:-:S13]  /*4e90*/  ISETP.LT.OR P6, PT, R3, 0x1, !P6 ;  /* 0x000000010300780c */ /* 0x001fda00077c1670 */
[----:B------:R-:W-:Y:S05]  /*4ea0*/  @P6 BRA `(.L_x_105) ;  /* 0x0000000000dc6947 */ /* 0x000fea0003800000 */
[----:B------:R-:W-:Y:S02]  /*4eb0*/  IMAD R6, R2, 0x40, R11 ;  /* 0x0000004002067824 */ /* 0x000fe400078e020b */
[----:B------:R-:W-:Y:S02]  /*4ec0*/  IMAD.SHL.U32 R18, R18, 0x40, RZ ;  /* 0x0000004012127824 */ /* 0x000fe400078e00ff */
[----:B------:R-:W-:Y:S02]  /*4ed0*/  IMAD.MOV.U32 R13, RZ, RZ, RZ ;  /* 0x000000ffff0d7224 */ /* 0x000fe400078e00ff */
[----:B------:R-:W-:Y:S02]  /*4ee0*/  IMAD.U32 R14, RZ, RZ, UR19 ;  /* 0x00000013ff0e7e24 */ /* 0x000fe4000f8e00ff */
[----:B------:R-:W-:Y:S02]  /*4ef0*/  IMAD.MOV.U32 R2, RZ, RZ, R0 ;  /* 0x000000ffff027224 */ /* 0x000fe400078e0000 */
[----:B------:R-:W-:-:S07]  /*4f00*/  IMAD.MOV.U32 R4, RZ, RZ, R8 ;  /* 0x000000ffff047224 */ /* 0x000fce00078e0008 */
.L_x_109:
[----:B------:R-:W0:Y:S01]  /*4f10*/  S2R R12, SR_CgaCtaId ;  /* 0x00000000000c7919 */ /* 0x000e220000008800 */
[----:B------:R-:W-:Y:S01]  /*4f20*/  MOV R3, 0x400 ;  /* 0x0000040000037802 */ /* 0x000fe20000000f00 */
[----:B------:R-:W1:Y:S03]  /*4f30*/  @!P3 LDC R5, c[0x0][0x500] ;  /* 0x00014000ff05bb82 */ /* 0x000e660000000800 */
[----:B0-----:R-:W-:Y:S02]  /*4f40*/  LEA R7, R12, R3, 0x18 ;  /* 0x000000030c077211 */ /* 0x001fe400078ec0ff */
[----:B------:R-:W-:-:S03]  /*4f50*/  SHF.L.U32 R3, R2, 0x1f, RZ ;  /* 0x0000001f02037819 */ /* 0x000fc600000006ff */
[----:B------:R-:W-:-:S04]  /*4f60*/  IMAD R12, R4, 0x8, R7 ;  /* 0x00000008040c7824 */ /* 0x000fc800078e0207 */
[----:B------:R-:W0:Y:S02]  /*4f70*/  SYNCS.PHASECHK.TRANS64.TRYWAIT P1, [R12+URZ+0x20], R3 ;  /* 0x000020030c0075a7 */ /* 0x000e24000802017f */
[----:B01----:R-:W-:Y:S05]  /*4f80*/  @!P1 BRA `(.L_x_106) ;  /* 0x0000000c00b89947 */ /* 0x003fea0003800000 */
.L_x_128:
[----:B------:R-:W-:Y:S01]  /*4f90*/  UPRMT UR7, UR22, 0x9910, URZ ;  /* 0x0000991016077896 */ /* 0x000fe2000800003f */
[----:B------:R1:W-:Y:S03]  /*4fa0*/  @!P3 SYNCS.ARRIVE.TRANS64 RZ, [R12+URZ], R5 ;  /* 0x000000050cffb9a7 */ /* 0x0003e6000800003f */
[----:B------:R-:W-:-:S06]  /*4fb0*/  UISETP.NE.AND UP0, UPT, UR7, 0x2, UPT ;  /* 0x000000020700788c */ /* 0x000fcc000bf05270 */
[----:B------:R-:W-:-:S13]  /*4fc0*/  PLOP3.LUT P1, PT, PT, PT, UP0, 0x80, 0x0 ;  /* 0x000000000000781c */ /* 0x000fda0003f2f008 */
[----:B-1----:R-:W-:Y:S05]  /*4fd0*/  @P1 BRA `(.L_x_107) ;  /* 0x0000000000041947 */ /* 0x002fea0003800000 */
[----:B------:R-:W-:Y:S01]  /*4fe0*/  BPT.TRAP 0x1 ;  /* 0x000000040000795c */ /* 0x000fe20000300000 */
.L_x_107:
[----:B------:R-:W-:Y:S05]  /*4ff0*/  @P0 BRA `(.L_x_108) ;  /* 0x0000000000040947 */ /* 0x000fea0003800000 */
[----:B------:R-:W-:Y:S01]  /*5000*/  BPT.TRAP 0x1 ;  /* 0x000000040000795c */ /* 0x000fe20000300000 */
.L_x_108:
[----:B0-----:R-:W-:Y:S01]  /*5010*/  IMAD R3, R4, 0x800, R9 ;  /* 0x0000080004037824 */ /* 0x001fe200078e0209 */
[----:B------:R-:W-:Y:S01]  /*5020*/  R2UR UR9, R12 ;  /* 0x000000000c0972ca */ /* 0x000fe200000e0000 */
[--C-:B------:R-:W-:Y:S01]  /*5030*/  IMAD R5, R4, 0x1000, R7.reuse ;  /* 0x0000100004057824 */ /* 0x100fe200078e0207 */
[----:B------:R-:W-:Y:S01]  /*5040*/  UIADD3 UR14, UP0, UR20, 0xf0, URZ ;  /* 0x000000f0140e7890 */ /* 0x000fe2000ff1e03f */
[----:B------:R-:W-:Y:S01]  /*5050*/  IMAD R3, R3, 0x2, R7 ;  /* 0x0000000203037824 */ /* 0x000fe200078e0207 */
[----:B------:R-:W-:Y:S01]  /*5060*/  R2UR UR11, R18 ;  /* 0x00000000120b72ca */ /* 0x000fe200000e0000 */
[----:B------:R-:W-:Y:S01]  /*5070*/  VIADD R14, R14, 0xffffffff ;  /* 0xffffffff0e0e7836 */ /* 0x000fe20000000000 */
[----:B------:R-:W-:Y:S01]  /*5080*/  R2UR UR7, R5 ;  /* 0x00000000050772ca */ /* 0x000fe200000e0000 */
[----:B------:R-:W-:Y:S01]  /*5090*/  UIADD3 UR24, UP1, UR20, 0x1f0, URZ ;  /* 0x000001f014187890 */ /* 0x000fe2000ff3e03f */
[----:B------:R-:W-:Y:S01]  /*50a0*/  R2UR UR8, R3 ;  /* 0x00000000030872ca */ /* 0x000fe200000e0000 */
[----:B------:R-:W-:Y:S01]  /*50b0*/  UIADD3.X UR15, URZ, UR21, URZ, UP0, !UPT ;  /* 0x000000153f0f7290 */ /* 0x000fe200087fe43f */
[----:B------:R-:W-:Y:S01]  /*50c0*/  R2UR UR10, R13 ;  /* 0x000000000d0a72ca */ /* 0x000fe200000e0000 */
[----:B------:R-:W-:Y:S01]  /*50d0*/  VIADD R4, R4, 0x1 ;  /* 0x0000000104047836 */ /* 0x000fe20000000000 */
[----:B------:R-:W-:Y:S01]  /*50e0*/  R2UR UR12, R19 ;  /* 0x00000000130c72ca */ /* 0x000fe200000e0000 */
[----:B------:R-:W-:Y:S01]  /*50f0*/  UIADD3.X UR25, URZ, UR21, URZ, UP1, !UPT ;  /* 0x000000153f197290 */ /* 0x000fe20008ffe43f */
[----:B------:R-:W-:Y:S01]  /*5100*/  R2UR UR18, R6 ;  /* 0x00000000061272ca */ /* 0x000fe200000e0000 */
[----:B------:R-:W-:Y:S01]  /*5110*/  UMOV UR16, 0x0 ;  /* 0x0000000000107882 */ /* 0x000fe20000000000 */
[----:B------:R-:W-:Y:S01]  /*5120*/  ISETP.GT.AND P2, PT, R14, 0x1, PT ;  /* 0x000000010e00780c */ /* 0x000fe20003f44270 */
[----:B------:R-:W-:Y:S01]  /*5130*/  UMOV UR17, 0x10000000 ;  /* 0x1000000000117882 */ /* 0x000fe20000000000 */
[C---:B------:R-:W-:Y:S01]  /*5140*/  ISETP.NE.AND P1, PT, R4.reuse, 0x4, PT ;  /* 0x000000040400780c */ /* 0x040fe20003f25270 */
[----:B------:R-:W-:Y:S01]  /*5150*/  UIADD3 UR7, UR7, 0x180, URZ ;  /* 0x0000018007077890 */ /* 0x000fe2000fffe03f */
[----:B------:R-:W-:Y:S01]  /*5160*/  VIADD R13, R13, 0x20 ;  /* 0x000000200d0d7836 */ /* 0x000fe20000000000 */
[----:B------:R-:W-:Y:S01]  /*5170*/  UIADD3 UR13, UR8, 0x4180, URZ ;  /* 0x00004180080d7890 */ /* 0x000fe2000fffe03f */
[----:B------:R-:W-:Y:S01]  /*5180*/  SEL R3, RZ, 0x1, P1 ;  /* 0x00000001ff037807 */ /* 0x000fe20000800000 */
[----:B------:R-:W-:Y:S01]  /*5190*/  UMOV UR23, 0x30000 ;  /* 0x0003000000177882 */ /* 0x000fe20000000000 */
[----:B------:R-:W-:-:S02]  /*51a0*/  SEL R4, R4, RZ, P1 ;  /* 0x000000ff04047207 */ /* 0x000fc40000800000 */
[----:B------:R-:W-:Y:S01]  /*51b0*/  UMOV UR8, UR7 ;  /* 0x0000000700087c82 */ /* 0x000fe20008000000 */
[----:B------:R-:W-:Y:S01]  /*51c0*/  LOP3.LUT R2, R2, R3, RZ, 0x3c, !PT ;  /* 0x0000000302027212 */ /* 0x000fe200078e3cff */
[----:B------:R0:W-:Y:S02]  /*51d0*/  UTMALDG.3D [UR8], [UR14], desc[UR16] ;  /* 0x000010080e0075b4 */ /* 0x0001e40008011000 */
[----:B0-----:R-:W-:Y:S01]  /*51e0*/  UMOV UR8, UR13 ;  /* 0x0000000d00087c82 */ /* 0x001fe20008000000 */
[----:B------:R-:W-:Y:S02]  /*51f0*/  UMOV UR11, UR18 ;  /* 0x00000012000b7c82 */ /* 0x000fe40008000000 */
[----:B------:R0:W-:Y:S02]  /*5200*/  UTMALDG.3D.MULTICAST [UR8], [UR24], UR23, desc[UR16] ;  /* 0x00001008180073b4 */ /* 0x0001e40008011817 */
[----:B0-----:R-:W-:Y:S05]  /*5210*/  @P2 BRA `(.L_x_109) ;  /* 0xfffffffc003c2947 */ /* 0x001fea000383ffff */
.L_x_105:
[----:B------:R-:W-:Y:S05]  /*5220*/  BSYNC B1 ;  /* 0x0000000000017941 */ /* 0x000fea0003800000 */
.L_x_104:
[----:B------:R-:W-:Y:S01]  /*5230*/  LOP3.LUT P4, RZ, R10, 0xff, RZ, 0xc0, !PT ;  /* 0x000000ff0aff7812 */ /* 0x000fe2000788c0ff */
[----:B------:R-:W-:Y:S01]  /*5240*/  VIADD R8, R8, UR39 ;  /* 0x0000002708087c36 */ /* 0x000fe20008000000 */
[----:B------:R-:W-:Y:S01]  /*5250*/  ULDC.64 UR8, c[0x0][0x650] ;  /* 0x0001940000087ab9 */ /* 0x000fe20000000a00 */
[----:B------:R-:W-:Y:S01]  /*5260*/  BSSY B1, `(.L_x_110) ;  /* 0x000006f000017945 */ /* 0x000fe20003800000 */
[----:B------:R-:W-:Y:S01]  /*5270*/  IMAD.MOV.U32 R18, RZ, RZ, -0x1 ;  /* 0xffffffffff127424 */ /* 0x000fe200078e00ff */
[----:B------:R-:W-:Y:S01]  /*5280*/  PRMT R10, RZ, 0x7610, R10 ;  /* 0x00007610ff0a7816 */ /* 0x000fe2000000000a */
[----:B------:R-:W-:Y:S01]  /*5290*/  IMAD.MOV.U32 R19, RZ, RZ, -0x1 ;  /* 0xffffffffff137424 */ /* 0x000fe200078e00ff */
[C---:B------:R-:W-:Y:S02]  /*52a0*/  ISETP.GT.U32.AND P1, PT, R8.reuse, 0x3, PT ;  /* 0x000000030800780c */ /* 0x040fe40003f24070 */
[----:B------:R-:W-:Y:S02]  /*52b0*/  SHF.R.U32.HI R2, RZ, 0x2, R8 ;  /* 0x00000002ff027819 */ /* 0x000fe40000011608 */
[----:B------:R-:W-:-:S02]  /*52c0*/  LOP3.LUT R8, R8, 0x3, RZ, 0xc0, !PT ;  /* 0x0000000308087812 */ /* 0x000fc400078ec0ff */
[----:B------:R-:W0:Y:S01]  /*52d0*/  @P4 S2R R4, SR_CgaCtaId ;  /* 0x0000000000044919 */ /* 0x000e220000008800 */
[----:B------:R-:W-:Y:S02]  /*52e0*/  @P4 MOV R3, 0x400 ;  /* 0x0000040000034802 */ /* 0x000fe40000000f00 */
[----:B------:R-:W-:-:S04]  /*52f0*/  LOP3.LUT R2, R2, 0x1, RZ, 0xc0, !PT ;  /* 0x0000000102027812 */ /* 0x000fc800078ec0ff */
[----:B------:R-:W-:Y:S02]  /*5300*/  ISETP.NE.U32.AND P2, PT, R2, 0x1, PT ;  /* 0x000000010200780c */ /* 0x000fe40003f45070 */
[----:B0-----:R-:W-:Y:S01]  /*5310*/  @P4 LEA R3, R4, R3, 0x18 ;  /* 0x0000000304034211 */ /* 0x001fe200078ec0ff */
[----:B------:R-:W-:-:S03]  /*5320*/  IMAD.U32 R4, RZ, RZ, UR39 ;  /* 0x00000027ff047e24 */ /* 0x000fc6000f8e00ff */
[----:B------:R0:W-:Y:S01]  /*5330*/  @P4 SYNCS.ARRIVE.TRANS64.A1T0 RZ, [R3+URZ+0x78], RZ ;  /* 0x000078ff03ff49a7 */ /* 0x0001e2000810003f */
[----:B------:R-:W-:Y:S02]  /*5340*/  IADD3 R16, P4, R16, UR50, RZ ;  /* 0x0000003210107c10 */ /* 0x000fe4000ff9e0ff */
[----:B------:R-:W-:Y:S02]  /*5350*/  ISETP.LT.U32.AND P1, PT, R4, 0x4, P1 ;  /* 0x000000040400780c */ /* 0x000fe40000f21070 */
[----:B------:R-:W-:Y:S02]  /*5360*/  IADD3.X R17, R17, UR37, RZ, P4, !PT ;  /* 0x0000002511117c10 */ /* 0x000fe4000a7fe4ff */
[----:B------:R-:W-:Y:S02]  /*5370*/  ISETP.GE.U32.AND P4, PT, R16, UR8, PT ;  /* 0x0000000810007c0c */ /* 0x000fe4000bf86070 */
[----:B0-----:R-:W-:Y:S02]  /*5380*/  SEL R3, RZ, 0x1, !P1 ;  /* 0x00000001ff037807 */ /* 0x001fe40004800000 */
[----:B------:R-:W-:-:S02]  /*5390*/  ISETP.GE.U32.AND.EX P1, PT, R17, UR9, PT, P4 ;  /* 0x0000000911007c0c */ /* 0x000fc4000bf26140 */
[----:B------:R-:W-:-:S04]  /*53a0*/  ISETP.GT.U32.AND P2, PT, R4, 0x3, !P2 ;  /* 0x000000030400780c */ /* 0x000fc80005744070 */
[----:B------:R-:W-:-:S04]  /*53b0*/  SEL R2, RZ, 0x1, !P2 ;  /* 0x00000001ff027807 */ /* 0x000fc80005000000 */
[--C-:B------:R-:W-:Y:S01]  /*53c0*/  LOP3.LUT R0, R2, R0, R3.reuse, 0x96, !PT ;  /* 0x0000000002007212 */ /* 0x100fe200078e9603 */
[----:B------:R-:W-:Y:S01]  /*53d0*/  IMAD.MOV.U32 R2, RZ, RZ, -0x1 ;  /* 0xffffffffff027424 */ /* 0x000fe200078e00ff */
[----:B------:R-:W-:Y:S01]  /*53e0*/  PRMT R3, RZ, 0x7610, R3 ;  /* 0x00007610ff037816 */ /* 0x000fe20000000003 */
[----:B------:R-:W-:Y:S06]  /*53f0*/  @P1 BRA `(.L_x_111) ;  /* 0x0000000400541947 */ /* 0x000fec0003800000 */
[----:B------:R-:W0:Y:S01]  /*5400*/  S2UR UR7, SR_CTAID.X ;  /* 0x00000000000779c3 */ /* 0x000e220000002500 */
[----:B------:R-:W-:Y:S01]  /*5410*/  ULDC.64 UR8, c[0x0][0x628] ;  /* 0x00018a0000087ab9 */ /* 0x000fe20000000a00 */
[----:B------:R-:W-:Y:S01]  /*5420*/  ULDC UR10, c[0x0][0x150] ;  /* 0x00005400000a7ab9 */ /* 0x000fe20000000800 */
[----:B------:R-:W-:Y:S01]  /*5430*/  ISETP.NE.U32.AND P1, PT, RZ, UR8, PT ;  /* 0x00000008ff007c0c */ /* 0x000fe2000bf25070 */
[----:B------:R-:W-:Y:S01]  /*5440*/  ULDC UR11, c[0x0][0x630] ;  /* 0x00018c00000b7ab9 */ /* 0x000fe20000000800 */
[----:B------:R-:W-:Y:S01]  /*5450*/  ULDC UR13, c[0x0][0x154] ;  /* 0x00005500000d7ab9 */ /* 0x000fe20000000800 */
[----:B------:R-:W-:Y:S01]  /*5460*/  IMAD.MOV.U32 R2, RZ, RZ, R16 ;  /* 0x000000ffff027224 */ /* 0x000fe200078e0010 */
[----:B------:R-:W-:Y:S01]  /*5470*/  ISETP.NE.AND.EX P1, PT, RZ, UR9, PT, P1 ;  /* 0x00000009ff007c0c */ /* 0x000fe2000bf25310 */
[----:B------:R-:W1:Y:S01]  /*5480*/  S2UR UR12, SR_CTAID.Y ;  /* 0x00000000000c79c3 */ /* 0x000e620000002600 */
[----:B0-----:R-:W-:-:S05]  /*5490*/  I2FP.F32.U32 R3, UR7 ;  /* 0x0000000700037c45 */ /* 0x001fca0008201000 */
[----:B------:R-:W-:Y:S01]  /*54a0*/  FMUL R12, R3, UR10 ;  /* 0x0000000a030c7c20 */ /* 0x000fe20008400000 */
[----:B------:R-:W-:-:S05]  /*54b0*/  IMAD.MOV.U32 R3, RZ, RZ, R17 ;  /* 0x000000ffff037224 */ /* 0x000fca00078e0011 */
[----:B------:R-:W-:Y:S05]  /*54c0*/  @!P1 BRA `(.L_x_112) ;  /* 0x0000000000289947 */ /* 0x000fea0003800000 */
[----:B------:R-:W-:Y:S02]  /*54d0*/  ULDC UR10, c[0x0][0x634] ;  /* 0x00018d00000a7ab9 */ /* 0x000fe40000000800 */
[----:B------:R-:W-:-:S05]  /*54e0*/  IADD3 R7, P1, R16, UR10, RZ ;  /* 0x0000000a10077c10 */ /* 0x000fca000ff3e0ff */
[----:B------:R-:W-:-:S04]  /*54f0*/  IMAD.X R13, RZ, RZ, R17, P1 ;  /* 0x000000ffff0d7224 */ /* 0x000fc800008e0611 */
[----:B------:R-:W-:-:S04]  /*5500*/  IMAD.WIDE.U32 R4, R13, UR8, RZ ;  /* 0x000000080d047c25 */ /* 0x000fc8000f8e00ff */
[----:B------:R-:W-:-:S04]  /*5510*/  IMAD.WIDE.U32 R4, P1, R7, UR9, R4 ;  /* 0x0000000907047c25 */ /* 0x000fc8000f820004 */
[----:B------:R-:W-:-:S04]  /*5520*/  IMAD.WIDE.U32 R6, R7, UR8, RZ ;  /* 0x0000000807067c25 */ /* 0x000fc8000f8e00ff */
[----:B------:R-:W-:Y:S01]  /*5530*/  IMAD.X R3, RZ, RZ, RZ, P1 ;  /* 0x000000ffff037224 */ /* 0x000fe200008e06ff */
[----:B------:R-:W-:Y:S01]  /*5540*/  IADD3 RZ, P1, R7, R4, RZ ;  /* 0x0000000407ff7210 */ /* 0x000fe20007f3e0ff */
[----:B------:R-:W-:-:S04]  /*5550*/  IMAD.MOV.U32 R2, RZ, RZ, R5 ;  /* 0x000000ffff027224 */ /* 0x000fc800078e0005 */
[----:B------:R-:W-:-:S08]  /*5560*/  IMAD.WIDE.U32.X R2, R13, UR9, R2, P1 ;  /* 0x000000090d027c25 */ /* 0x000fd000088e0402 */
.L_x_112:
[--C-:B------:R-:W-:Y:S01]  /*5570*/  SHF.R.U64 R19, R2, UR11, R3.reuse ;  /* 0x0000000b02137c19 */ /* 0x100fe20008001203 */
[----:B------:R-:W0:Y:S01]  /*5580*/  F2I.U32.TRUNC.NTZ R12, R12 ;  /* 0x0000000c000c7305 */ /* 0x000e22000020f000 */
[----:B------:R-:W-:Y:S01]  /*5590*/  SHF.R.U32.HI R2, RZ, UR11, R3 ;  /* 0x0000000bff027c19 */ /* 0x000fe20008011603 */
[----:B------:R-:W-:Y:S01]  /*55a0*/  ULDC.64 UR8, c[0x0][0x620] ;  /* 0x0001880000087ab9 */ /* 0x000fe20000000a00 */
[----:B------:R-:W-:Y:S01]  /*55b0*/  IADD3 R5, P1, RZ, -R19, RZ ;  /* 0x80000013ff057210 */ /* 0x000fe20007f3e0ff */
[----:B------:R-:W-:Y:S01]  /*55c0*/  ULDC.64 UR14, c[0x0][0x640] ;  /* 0x00019000000e7ab9 */ /* 0x000fe20000000a00 */
[----:B-1----:R-:W-:Y:S01]  /*55d0*/  I2FP.F32.U32 R4, UR12 ;  /* 0x0000000c00047c45 */ /* 0x002fe20008201000 */
[----:B------:R-:W-:Y:S02]  /*55e0*/  ULDC UR11, c[0x0][0x658] ;  /* 0x00019600000b7ab9 */ /* 0x000fe40000000800 */
[----:B------:R-:W-:Y:S01]  /*55f0*/  IMAD.X R2, RZ, RZ, ~R2, P1 ;  /* 0x000000ffff027224 */ /* 0x000fe200008e0e02 */
[----:B------:R-:W-:Y:S01]  /*5600*/  ISETP.NE.U32.AND P1, PT, RZ, UR14, PT ;  /* 0x0000000eff007c0c */ /* 0x000fe2000bf25070 */
[----:B------:R-:W-:Y:S01]  /*5610*/  FMUL R6, R4, UR13 ;  /* 0x0000000d04067c20 */ /* 0x000fe20008400000 */
[----:B------:R-:W-:Y:S01]  /*5620*/  ULDC UR13, c[0x0][0x648] ;  /* 0x00019200000d7ab9 */ /* 0x000fe20000000800 */
[----:B------:R-:W-:Y:S01]  /*5630*/  IMAD R4, R2, UR8, RZ ;  /* 0x0000000802047c24 */ /* 0x000fe2000f8e02ff */
[----:B------:R-:W-:Y:S01]  /*5640*/  ISETP.NE.AND.EX P1, PT, RZ, UR15, PT, P1 ;  /* 0x0000000fff007c0c */ /* 0x000fe2000bf25310 */
[C---:B------:R-:W-:Y:S01]  /*5650*/  IMAD.WIDE.U32 R2, R5.reuse, UR8, R16 ;  /* 0x0000000805027c25 */ /* 0x040fe2000f8e0010 */
[----:B0-----:R-:W-:Y:S01]  /*5660*/  R2UR UR8, R12 ;  /* 0x000000000c0872ca */ /* 0x001fe200000e0000 */
[----:B------:R-:W0:Y:S01]  /*5670*/  F2I.U32.TRUNC.NTZ R6, R6 ;  /* 0x0000000600067305 */ /* 0x000e22000020f000 */
[----:B------:R-:W1:Y:S01]  /*5680*/  LDC R12, c[0x0][0x610] ;  /* 0x00018400ff0c7b82 */ /* 0x000e620000000800 */
[----:B------:R-:W-:Y:S01]  /*5690*/  IMAD R5, R5, UR9, R4 ;  /* 0x0000000905057c24 */ /* 0x000fe2000f8e0204 */
[----:B------:R-:W-:-:S03]  /*56a0*/  ULDC UR9, c[0x0][0x618] ;  /* 0x0001860000097ab9 */ /* 0x000fc60000000800 */
[----:B------:R-:W-:-:S05]  /*56b0*/  IMAD.IADD R3, R3, 0x1, R5 ;  /* 0x0000000103037824 */ /* 0x000fca00078e0205 */
[--C-:B------:R-:W-:Y:S02]  /*56c0*/  SHF.R.U64 R14, R2, UR9, R3.reuse ;  /* 0x00000009020e7c19 */ /* 0x100fe40008001203 */
[----:B------:R-:W-:Y:S01]  /*56d0*/  SHF.R.U32.HI R3, RZ, UR9, R3 ;  /* 0x00000009ff037c19 */ /* 0x000fe20008011603 */
[----:B------:R-:W-:Y:S01]  /*56e0*/  ULDC UR9, c[0x0][0x608] ;  /* 0x0001820000097ab9 */ /* 0x000fe20000000800 */
[----:B0-----:R-:W-:Y:S02]  /*56f0*/  R2UR UR10, R6 ;  /* 0x00000000060a72ca */ /* 0x001fe400000e0000 */
[--C-:B------:R-:W-:Y:S02]  /*5700*/  SHF.R.U64 R15, R14, UR9, R3.reuse ;  /* 0x000000090e0f7c19 */ /* 0x100fe40008001203 */
[----:B------:R-:W-:Y:S01]  /*5710*/  SHF.R.U32.HI R2, RZ, UR9, R3 ;  /* 0x00000009ff027c19 */ /* 0x000fe20008011603 */
[----:B------:R-:W-:-:S03]  /*5720*/  UIADD3 UR9, -UR8, URZ, URZ ;  /* 0x0000003f08097290 */ /* 0x000fc6000fffe13f */
[--C-:B------:R-:W-:Y:S01]  /*5730*/  SHF.R.U64 R21, R15, UR11, R2.reuse ;  /* 0x0000000b0f157c19 */ /* 0x100fe20008001202 */
[----:B------:R-:W-:Y:S01]  /*5740*/  ULDC UR8, c[0x0][0x144] ;  /* 0x0000510000087ab9 */ /* 0x000fe20000000800 */
[----:B------:R-:W-:-:S03]  /*5750*/  SHF.R.U32.HI R3, RZ, UR11, R2 ;  /* 0x0000000bff037c19 */ /* 0x000fc60008011602 */
[----:B------:R-:W-:Y:S01]  /*5760*/  IMAD.MOV.U32 R2, RZ, RZ, R21 ;  /* 0x000000ffff027224 */ /* 0x000fe200078e0015 */
[----:B------:R-:W-:Y:S06]  /*5770*/  @!P1 BRA `(.L_x_113) ;  /* 0x0000000000289947 */ /* 0x000fec0003800000 */
        /* <DEDUP_REMOVED lines=10> */
.L_x_113:
[----:B------:R-:W-:Y:S01]  /*5820*/  UISETP.NE.AND UP0, UPT, UR38, URZ, UPT ;  /* 0x0000003f2600728c */ /* 0x000fe2000bf05270 */
[----:B------:R-:W-:Y:S01]  /*5830*/  SHF.R.U64 R3, R2, UR13, R3 ;  /* 0x0000000d02037c19 */ /* 0x000fe20008001203 */
[----:B------:R-:W-:Y:S01]  /*5840*/  UIADD3 UR10, -UR10, URZ, URZ ;  /* 0x0000003f0a0a7290 */ /* 0x000fe2000fffe13f */
[----:B------:R-:W-:Y:S01]  /*5850*/  LOP3.LUT R2, R15, UR6, RZ, 0xc0, !PT ;  /* 0x000000060f027c12 */ /* 0x000fe2000f8ec0ff */
[----:B------:R-:W-:Y:S01]  /*5860*/  UIMAD UR7, UR8, UR9, UR7 ;  /* 0x00000009080772a4 */ /* 0x000fe2000f8e0207 */
[----:B------:R-:W-:Y:S01]  /*5870*/  LOP3.LUT R5, R14, UR4, RZ, 0xc0, !PT ;  /* 0x000000040e057c12 */ /* 0x000fe2000f8ec0ff */
[----:B------:R-:W-:Y:S01]  /*5880*/  IMAD.MOV R4, RZ, RZ, -R3 ;  /* 0x000000ffff047224 */ /* 0x000fe200078e0a03 */
[----:B------:R-:W-:Y:S01]  /*5890*/  ULDC UR8, c[0x0][0x148] ;  /* 0x0000520000087ab9 */ /* 0x000fe20000000800 */
[----:B------:R-:W-:Y:S01]  /*58a0*/  IMAD R3, R3, UR5, R2 ;  /* 0x0000000503037c24 */ /* 0x000fe2000f8e0202 */
[----:B------:R-:W-:Y:S02]  /*58b0*/  PLOP3.LUT P1, PT, PT, PT, UP0, 0x80, 0x0 ;  /* 0x000000000000781c */ /* 0x000fe40003f2f008 */
[----:B------:R-:W-:-:S03]  /*58c0*/  @UP0 UIMAD UR7, UR8, UR10, UR12 ;  /* 0x0000000a080702a4 */ /* 0x000fc6000f8e020c */
[----:B------:R-:W-:Y:S02]  /*58d0*/  ULDC UR8, c[0x0][0x638] ;  /* 0x00018e0000087ab9 */ /* 0x000fe40000000800 */
[----:B------:R-:W-:Y:S02]  /*58e0*/  IMAD R2, R4, UR8, R21 ;  /* 0x0000000804027c24 */ /* 0x000fe4000f8e0215 */
[----:B-1----:R-:W-:Y:S01]  /*58f0*/  IMAD R12, R3, R12, UR7 ;  /* 0x00000007030c7e24 */ /* 0x002fe2000f8e020c */
[----:B------:R-:W-:Y:S01]  /*5900*/  ULDC UR7, c[0x0][0x600] ;  /* 0x0001800000077ab9 */ /* 0x000fe20000000800 */
[----:B------:R-:W-:Y:S02]  /*5910*/  IMAD.MOV.U32 R3, RZ, RZ, 0x1 ;  /* 0x00000001ff037424 */ /* 0x000fe400078e00ff */
[----:B------:R-:W-:-:S05]  /*5920*/  IMAD R5, R2, UR7, R5 ;  /* 0x0000000702057c24 */ /* 0x000fca000f8e0205 */
[----:B------:R-:W-:Y:S02]  /*5930*/  SEL R2, R5, R12, !P1 ;  /* 0x0000000c05027207 */ /* 0x000fe40004800000 */
[----:B------:R-:W-:-:S07]  /*5940*/  SEL R18, R12, R5, !P1 ;  /* 0x000000050c127207 */ /* 0x000fce0004800000 */
.L_x_111:
[----:B------:R-:W-:Y:S05]  /*5950*/  BSYNC B1 ;  /* 0x0000000000017941 */ /* 0x000fea0003800000 */
.L_x_110:
[----:B------:R-:W-:-:S13]  /*5960*/  LOP3.LUT P1, RZ, R3, 0xff, RZ, 0xc0, !PT ;  /* 0x000000ff03ff7812 */ /* 0x000fda000782c0ff */
[----:B------:R-:W-:Y:S05]  /*5970*/  @P1 BRA `(.L_x_114) ;  /* 0xfffffff400301947 */ /* 0x000fea000383ffff */
[----:B------:R-:W-:Y:S05]  /*5980*/  BSYNC B0 ;  /* 0x0000000000007941 */ /* 0x000fea0003800000 */
.L_x_102:
[----:B------:R-:W-:-:S03]  /*5990*/  UMOV UR7, 0xffffffff ;  /* 0xffffffff00077882 */ /* 0x000fc60000000000 */
[----:B------:R-:W-:Y:S05]  /*59a0*/  BRA.DIV UR7, `(.L_x_115) ;  /* 0x0000000607447947 */ /* 0x000fea000b800000 */
[----:B------:R-:W-:-:S13]  /*59b0*/  ELECT P6, URZ, PT ;  /* 0x00000000003f782f */ /* 0x000fda00038c0000 */
.L_x_131:
[----:B------:R-:W-:Y:S04]  /*59c0*/  BSSY B0, `(.L_x_116) ;  /* 0x000002c000007945 */ /* 0x000fe80003800000 */
[----:B------:R-:W-:Y:S05]  /*59d0*/  @!P6 BRA `(.L_x_117) ;  /* 0x0000000000a8e947 */ /* 0x000fea0003800000 */
[----:B------:R-:W-:-:S04]  /*59e0*/  ULOP3.LUT UR7, UR36, 0x2, URZ, 0xfc, !UPT ;  /* 0x0000000224077892 */ /* 0x000fc8000f8efc3f */
[----:B------:R-:W-:-:S06]  /*59f0*/  UISETP.NE.AND UP0, UPT, UR7, 0x3, UPT ;  /* 0x000000030700788c */ /* 0x000fcc000bf05270 */
[----:B------:R-:W-:-:S13]  /*5a00*/  PLOP3.LUT P0, PT, PT, PT, UP0, 0x80, 0x0 ;  /* 0x000000000000781c */ /* 0x000fda0003f0f008 */
[----:B------:R-:W-:Y:S05]  /*5a10*/  @!P0 BRA `(.L_x_118) ;  /* 0x0000000000048947 */ /* 0x000fea0003800000 */
[----:B------:R-:W-:Y:S01]  /*5a20*/  BPT.TRAP 0x1 ;  /* 0x000000040000795c */ /* 0x000fe20000300000 */
.L_x_118:
[----:B------:R-:W0:Y:S01]  /*5a30*/  S2R R3, SR_CgaCtaId ;  /* 0x0000000000037919 */ /* 0x000e220000008800 */
[----:B------:R-:W-:-:S04]  /*5a40*/  MOV R2, 0x400 ;  /* 0x0000040000027802 */ /* 0x000fc80000000f00 */
[----:B0-----:R-:W-:Y:S02]  /*5a50*/  LEA R3, R3, R2, 0x18 ;  /* 0x0000000203037211 */ /* 0x001fe400078ec0ff */
[----:B------:R-:W-:-:S03]  /*5a60*/  SHF.L.U32 R2, R0, 0x1f, RZ ;  /* 0x0000001f00027819 */ /* 0x000fc600000006ff */
[----:B------:R-:W-:-:S04]  /*5a70*/  VIADD R3, R3, 0x20 ;  /* 0x0000002003037836 */ /* 0x000fc80000000000 */
[C---:B------:R-:W-:Y:S02]  /*5a80*/  IMAD R7, R8.reuse, 0x8, R3 ;  /* 0x0000000808077824 */ /* 0x040fe400078e0203 */
[----:B------:R-:W-:Y:S02]  /*5a90*/  VIADD R8, R8, 0x1 ;  /* 0x0000000108087836 */ /* 0x000fe40000000000 */
[----:B------:R-:W0:Y:S03]  /*5aa0*/  SYNCS.PHASECHK.TRANS64.TRYWAIT P0, [R7+URZ], R2 ;  /* 0x00000002070075a7 */ /* 0x000e26000800017f */
[----:B------:R-:W-:-:S04]  /*5ab0*/  ISETP.NE.AND P1, PT, R8, 0x4, PT ;  /* 0x000000040800780c */ /* 0x000fc80003f25270 */
[----:B------:R-:W-:Y:S02]  /*5ac0*/  SEL R5, RZ, 0x1, P1 ;  /* 0x00000001ff057807 */ /* 0x000fe40000800000 */
[----:B------:R-:W-:Y:S02]  /*5ad0*/  SEL R8, R8, RZ, P1 ;  /* 0x000000ff08087207 */ /* 0x000fe40000800000 */
[----:B------:R-:W-:-:S03]  /*5ae0*/  LOP3.LUT R5, R0, R5, RZ, 0x3c, !PT ;  /* 0x0000000500057212 */ /* 0x000fc600078e3cff */
[----:B------:R-:W-:Y:S01]  /*5af0*/  IMAD R9, R8, 0x8, R3 ;  /* 0x0000000808097824 */ /* 0x000fe200078e0203 */
[----:B------:R-:W-:Y:S01]  /*5b00*/  SHF.L.U32 R4, R5, 0x1f, RZ ;  /* 0x0000001f05047819 */ /* 0x000fe200000006ff */
[----:B0-----:R-:W-:Y:S06]  /*5b10*/  @!P0 BRA `(.L_x_119) ;  /* 0x0000000400088947 */ /* 0x001fec0003800000 */
.L_x_132:
[----:B------:R-:W1:Y:S01]  /*5b20*/  SYNCS.PHASECHK.TRANS64.TRYWAIT P0, [R9+URZ], R4 ;  /* 0x00000004090075a7 */ /* 0x000e62000800017f */
[----:B------:R-:W-:-:S05]  /*5b30*/  VIADD R0, R8, 0x1 ;  /* 0x0000000108007836 */ /* 0x000fca0000000000 */
[----:B------:R-:W-:-:S04]  /*5b40*/  ISETP.NE.AND P1, PT, R0, 0x4, PT ;  /* 0x000000040000780c */ /* 0x000fc80003f25270 */
[----:B0-----:R-:W-:Y:S02]  /*5b50*/  SEL R2, RZ, 0x1, P1 ;  /* 0x00000001ff027807 */ /* 0x001fe40000800000 */
[----:B------:R-:W-:Y:S02]  /*5b60*/  SEL R0, R0, RZ, P1 ;  /* 0x000000ff00007207 */ /* 0x000fe40000800000 */
[----:B------:R-:W-:-:S03]  /*5b70*/  LOP3.LUT R7, R5, R2, RZ, 0x3c, !PT ;  /* 0x0000000205077212 */ /* 0x000fc600078e3cff */
[----:B------:R-:W-:Y:S01]  /*5b80*/  IMAD R6, R0, 0x8, R3 ;  /* 0x0000000800067824 */ /* 0x000fe200078e0203 */
[----:B------:R-:W-:Y:S01]  /*5b90*/  SHF.L.U32 R5, R7, 0x1f, RZ ;  /* 0x0000001f07057819 */ /* 0x000fe200000006ff */
[----:B-1----:R-:W-:Y:S06]  /*5ba0*/  @!P0 BRA `(.L_x_120) ;  /* 0x0000000000f88947 */ /* 0x002fec0003800000 */
.L_x_133:
[----:B------:R-:W1:Y:S01]  /*5bb0*/  SYNCS.PHASECHK.TRANS64.TRYWAIT P0, [R6+URZ], R5 ;  /* 0x00000005060075a7 */ /* 0x000e62000800017f */
[----:B------:R-:W-:-:S05]  /*5bc0*/  VIADD R0, R0, 0x1 ;  /* 0x0000000100007836 */ /* 0x000fca0000000000 */
[----:B------:R-:W-:-:S04]  /*5bd0*/  ISETP.NE.AND P1, PT, R0, 0x4, PT ;  /* 0x000000040000780c */ /* 0x000fc80003f25270 */
[----:B------:R-:W-:Y:S02]  /*5be0*/  SEL R2, RZ, 0x1, P1 ;  /* 0x00000001ff027807 */ /* 0x000fe40000800000 */
[----:B------:R-:W-:Y:S02]  /*5bf0*/  SEL R0, R0, RZ, P1 ;  /* 0x000000ff00007207 */ /* 0x000fe40000800000 */
[----:B------:R-:W-:Y:S01]  /*5c00*/  LOP3.LUT R2, R7, R2, RZ, 0x3c, !PT ;  /* 0x0000000207027212 */ /* 0x000fe200078e3cff */
[----:B-1----:R-:W-:Y:S06]  /*5c10*/  @!P0 BRA `(.L_x_121) ;  /* 0x0000000000f08947 */ /* 0x002fec0003800000 */
.L_x_134:
[----:B------:R-:W-:Y:S01]  /*5c20*/  IMAD R3, R0, 0x8, R3 ;  /* 0x0000000800037824 */ /* 0x000fe200078e0203 */
[----:B------:R-:W-:-:S07]  /*5c30*/  SHF.L.U32 R0, R2, 0x1f, RZ ;  /* 0x0000001f02007819 */ /* 0x000fce00000006ff */
.L_x_122:
[----:B--2---:R2:W3:Y:S02]  /*5c40*/  SYNCS.PHASECHK.TRANS64.TRYWAIT P0, [R3+URZ], R0 ;  /* 0x00000000030075a7 */ /* 0x0044e4000800017f */
[----:B---3--:R-:W-:Y:S05]  /*5c50*/  @!P0 NANOSLEEP.SYNCS 0x989680 ;  /* 0x009896800000895d */ /* 0x008fea0003900000 */
[----:B------:R-:W3:Y:S02]  /*5c60*/  @!P0 SYNCS.PHASECHK.TRANS64 P0, [R3+URZ], R0 ;  /* 0x00000000030085a7 */ /* 0x000ee4000800007f */
[----:B---3--:R-:W-:Y:S05]  /*5c70*/  @!P0 BRA `(.L_x_122) ;  /* 0xfffffffc00f08947 */ /* 0x008fea000383ffff */
.L_x_117:
[----:B------:R-:W-:Y:S05]  /*5c80*/  BSYNC B0 ;  /* 0x0000000000007941 */ /* 0x000fea0003800000 */
.L_x_116:
[----:B------:R-:W-:Y:S05]  /*5c90*/  EXIT ;  /* 0x000000000000794d */ /* 0x000fea0003800000 */
.L_x_18:
[----:B0-----:R0:W1:Y:S02]  /*5ca0*/  SYNCS.PHASECHK.TRANS64.TRYWAIT P0, [R63+URZ], R0 ;  /* 0x000000003f0075a7 */ /* 0x001064000800017f */
[----:B-1----:R-:W-:Y:S05]  /*5cb0*/  @!P0 NANOSLEEP.SYNCS 0x989680 ;  /* 0x009896800000895d */ /* 0x002fea0003900000 */
[----:B------:R-:W1:Y:S02]  /*5cc0*/  @!P0 SYNCS.PHASECHK.TRANS64 P0, [R63+URZ], R0 ;  /* 0x000000003f0085a7 */ /* 0x000e64000800007f */
[----:B-1----:R-:W-:Y:S05]  /*5cd0*/  @!P0 BRA `(.L_x_18) ;  /* 0xfffffffc00f08947 */ /* 0x002fea000383ffff */
[----:B------:R-:W-:Y:S05]  /*5ce0*/  BRA `(.L_x_123) ;  /* 0xffffffb800dc7947 */ /* 0x000fea000383ffff */
.L_x_23:
[----:B-1----:R1:W2:Y:S02]  /*5cf0*/  SYNCS.PHASECHK.TRANS64.TRYWAIT P1, [R3+URZ], R0 ;  /* 0x00000000030075a7 */ /* 0x0022a4000802017f */
[----:B--2---:R-:W-:Y:S05]  /*5d00*/  @!P1 NANOSLEEP.SYNCS 0x989680 ;  /* 0x009896800000995d */ /* 0x004fea0003900000 */
[----:B------:R-:W2:Y:S02]  /*5d10*/  @!P1 SYNCS.PHASECHK.TRANS64 P1, [R3+URZ], R0 ;  /* 0x00000000030095a7 */ /* 0x000ea4000802007f */
[----:B--2---:R-:W-:Y:S05]  /*5d20*/  @!P1 BRA `(.L_x_23) ;  /* 0xfffffffc00f09947 */ /* 0x004fea000383ffff */
[----:B------:R-:W-:Y:S05]  /*5d30*/  BRA `(.L_x_22) ;  /* 0xffffffbc00447947 */ /* 0x000fea000383ffff */
.L_x_28:
[----:B-1----:R-:W-:-:S04]  /*5d40*/  IMAD.U32 R5, RZ, RZ, UR4 ;  /* 0x00000004ff057e24 */ /* 0x002fc8000f8e00ff */
[----:B------:R1:W2:Y:S03]  /*5d50*/  SYNCS.PHASECHK.TRANS64.TRYWAIT P1, [R5+URZ], R4 ;  /* 0x00000004050075a7 */ /* 0x0002a6000802017f */
[----:B--2---:R-:W-:Y:S05]  /*5d60*/  @!P1 NANOSLEEP.SYNCS 0x989680 ;  /* 0x009896800000995d */ /* 0x004fea0003900000 */
[----:B------:R-:W2:Y:S02]  /*5d70*/  @!P1 SYNCS.PHASECHK.TRANS64 P1, [R5+URZ], R4 ;  /* 0x00000004050095a7 */ /* 0x000ea4000802007f */
[----:B--2---:R-:W-:Y:S05]  /*5d80*/  @!P1 BRA `(.L_x_28) ;  /* 0xfffffffc00ec9947 */ /* 0x004fea000383ffff */
[----:B------:R-:W-:Y:S05]  /*5d90*/  BRA `(.L_x_27) ;  /* 0xffffffbc00bc7947 */ /* 0x000fea000383ffff */
.L_x_34:
[----:B0-----:R0:W1:Y:S02]  /*5da0*/  SYNCS.PHASECHK.TRANS64.TRYWAIT P0, [R63+URZ+0x10], R0 ;  /* 0x000010003f0075a7 */ /* 0x001064000800017f */
[----:B-1----:R-:W-:Y:S05]  /*5db0*/  @!P0 NANOSLEEP.SYNCS 0x989680 ;  /* 0x009896800000895d */ /* 0x002fea0003900000 */
[----:B------:R-:W1:Y:S02]  /*5dc0*/  @!P0 SYNCS.PHASECHK.TRANS64 P0, [R63+URZ+0x10], R0 ;  /* 0x000010003f0085a7 */ /* 0x000e64000800007f */
[----:B-1----:R-:W-:Y:S05]  /*5dd0*/  @!P0 BRA `(.L_x_34) ;  /* 0xfffffffc00f08947 */ /* 0x002fea000383ffff */
[----:B------:R-:W-:Y:S05]  /*5de0*/  BRA `(.L_x_124) ;  /* 0xffffffc000cc7947 */ /* 0x000fea000383ffff */
.L_x_103:
[----:B------:R-:W-:Y:S01]  /*5df0*/  BSSY B1, `(.L_x_125) ;  /* 0x0000006000017945 */ /* 0x000fe20003800000 */
[----:B------:R-:W-:-:S07]  /*5e00*/  IMAD.MOV.U32 R15, RZ, RZ, -0x1 ;  /* 0xffffffffff0f7424 */ /* 0x000fce00078e00ff */
[----:B-----5:R-:W-:Y:S05]  /*5e10*/  WARPSYNC.COLLECTIVE R15, `(.L_x_126) ;  /* 0x000000000f0c7348 */ /* 0x020fea0003c00000 */
[----:B------:R-:W-:Y:S02]  /*5e20*/  ELECT P6, UR62, PT ;  /* 0x00000000003e782f */ /* 0x000fe400038c0000 */
[----:B------:R-:W-:Y:S01]  /*5e30*/  MOV R14, UR62 ;  /* 0x0000003e000e7c02 */ /* 0x000fe20008000f00 */
[----:B-----5:R-:W-:Y:S10]  /*5e40*/  ENDCOLLECTIVE ;  /* 0x000000000000791b */ /* 0x020ff40003800000 */
.L_x_126:
[----:B------:R-:W-:Y:S05]  /*5e50*/  BSYNC B1 ;  /* 0x0000000000017941 */ /* 0x000fea0003800000 */
.L_x_125:
[----:B------:R-:W-:Y:S05]  /*5e60*/  BRA `(.L_x_127) ;  /* 0xfffffff000007947 */ /* 0x000fea000383ffff */
.L_x_106:
[----:B0-----:R0:W1:Y:S02]  /*5e70*/  SYNCS.PHASECHK.TRANS64.TRYWAIT P1, [R12+URZ+0x20], R3 ;  /* 0x000020030c0075a7 */ /* 0x001064000802017f */
[----:B-1----:R-:W-:Y:S05]  /*5e80*/  @!P1 NANOSLEEP.SYNCS 0x989680 ;  /* 0x009896800000995d */ /* 0x002fea0003900000 */
[----:B------:R-:W1:Y:S02]  /*5e90*/  @!P1 SYNCS.PHASECHK.TRANS64 P1, [R12+URZ+0x20], R3 ;  /* 0x000020030c0095a7 */ /* 0x000e64000802007f */
[----:B-1----:R-:W-:Y:S05]  /*5ea0*/  @!P1 BRA `(.L_x_106) ;  /* 0xfffffffc00f09947 */ /* 0x002fea000383ffff */
[----:B------:R-:W-:Y:S05]  /*5eb0*/  BRA `(.L_x_128) ;  /* 0xfffffff000347947 */ /* 0x000fea000383ffff */
.L_x_115:
[----:B------:R-:W-:Y:S01]  /*5ec0*/  BSSY B0, `(.L_x_129) ;  /* 0x0000006000007945 */ /* 0x000fe20003800000 */
[----:B------:R-:W-:-:S07]  /*5ed0*/  IMAD.MOV.U32 R15, RZ, RZ, -0x1 ;  /* 0xffffffffff0f7424 */ /* 0x000fce00078e00ff */
[----:B-----5:R-:W-:Y:S05]  /*5ee0*/  WARPSYNC.COLLECTIVE R15, `(.L_x_130) ;  /* 0x000000000f0c7348 */ /* 0x020fea0003c00000 */
[----:B------:R-:W-:Y:S02]  /*5ef0*/  ELECT P6, UR62, PT ;  /* 0x00000000003e782f */ /* 0x000fe400038c0000 */
[----:B------:R-:W-:Y:S01]  /*5f00*/  MOV R14, UR62 ;  /* 0x0000003e000e7c02 */ /* 0x000fe20008000f00 */
[----:B-----5:R-:W-:Y:S10]  /*5f10*/  ENDCOLLECTIVE ;  /* 0x000000000000791b */ /* 0x020ff40003800000 */
.L_x_130:
[----:B------:R-:W-:Y:S05]  /*5f20*/  BSYNC B0 ;  /* 0x0000000000007941 */ /* 0x000fea0003800000 */
.L_x_129:
[----:B------:R-:W-:Y:S05]  /*5f30*/  BRA `(.L_x_131) ;  /* 0xfffffff800a07947 */ /* 0x000fea000383ffff */
.L_x_119:
[----:B0-----:R0:W1:Y:S02]  /*5f40*/  SYNCS.PHASECHK.TRANS64.TRYWAIT P0, [R7+URZ], R2 ;  /* 0x00000002070075a7 */ /* 0x001064000800017f */
[----:B-1----:R-:W-:Y:S05]  /*5f50*/  @!P0 NANOSLEEP.SYNCS 0x989680 ;  /* 0x009896800000895d */ /* 0x002fea0003900000 */
[----:B------:R-:W1:Y:S02]  /*5f60*/  @!P0 SYNCS.PHASECHK.TRANS64 P0, [R7+URZ], R2 ;  /* 0x00000002070085a7 */ /* 0x000e64000800007f */
[----:B-1----:R-:W-:Y:S05]  /*5f70*/  @!P0 BRA `(.L_x_119) ;  /* 0xfffffffc00f08947 */ /* 0x002fea000383ffff */
[----:B------:R-:W-:Y:S05]  /*5f80*/  BRA `(.L_x_132) ;  /* 0xfffffff800e47947 */ /* 0x000fea000383ffff */
.L_x_120:
[----:B0-----:R0:W1:Y:S02]  /*5f90*/  SYNCS.PHASECHK.TRANS64.TRYWAIT P0, [R9+URZ], R4 ;  /* 0x00000004090075a7 */ /* 0x001064000800017f */
[----:B-1----:R-:W-:Y:S05]  /*5fa0*/  @!P0 NANOSLEEP.SYNCS 0x989680 ;  /* 0x009896800000895d */ /* 0x002fea0003900000 */
[----:B------:R-:W1:Y:S02]  /*5fb0*/  @!P0 SYNCS.PHASECHK.TRANS64 P0, [R9+URZ], R4 ;  /* 0x00000004090085a7 */ /* 0x000e64000800007f */
[----:B-1----:R-:W-:Y:S05]  /*5fc0*/  @!P0 BRA `(.L_x_120) ;  /* 0xfffffffc00f08947 */ /* 0x002fea000383ffff */
[----:B------:R-:W-:Y:S05]  /*5fd0*/  BRA `(.L_x_133) ;  /* 0xfffffff800f47947 */ /* 0x000fea000383ffff */
.L_x_121:
[----:B-1----:R1:W2:Y:S02]  /*5fe0*/  SYNCS.PHASECHK.TRANS64.TRYWAIT P0, [R6+URZ], R5 ;  /* 0x00000005060075a7 */ /* 0x0022a4000800017f */
[----:B--2---:R-:W-:Y:S05]  /*5ff0*/  @!P0 NANOSLEEP.SYNCS 0x989680 ;  /* 0x009896800000895d */ /* 0x004fea0003900000 */
[----:B------:R-:W2:Y:S02]  /*6000*/  @!P0 SYNCS.PHASECHK.TRANS64 P0, [R6+URZ], R5 ;  /* 0x00000005060085a7 */ /* 0x000ea4000800007f */
[----:B--2---:R-:W-:Y:S05]  /*6010*/  @!P0 BRA `(.L_x_121) ;  /* 0xfffffffc00f08947 */ /* 0x004fea000383ffff */
[----:B------:R-:W-:Y:S05]  /*6020*/  BRA `(.L_x_134) ;  /* 0xfffffff800fc7947 */ /* 0x000fea000383ffff */
.L_x_135:
[----:B------:R-:W-:-:S00]  /*6030*/  BRA `(.L_x_135) ;  /* 0xfffffffc00fc7947 */ /* 0x000fc0000383ffff */
[----:B------:R-:W-:-:S00]  /*6040*/  NOP ;  /* 0x0000000000007918 */ /* 0x000fc00000000000 */
        /* <DEDUP_REMOVED lines=11> */
.L_x_136:


//--------------------- .nv.global.init           --------------------------
	.section	.nv.global.init,"aw",@progbits
.nv.global.init:
	.type		$str$22,@object
	.size		$str$22,($str$23 - $str$22)
$str$22:
        /*0000*/ 	.byte	0x6b, 0x5f, 0x74, 0x69, 0x6c, 0x65, 0x5f, 0x63, 0x6f, 0x75, 0x6e, 0x74, 0x20, 0x3e, 0x3d, 0x20
        /*0010*/ 	.byte	0x31, 0x00
	.type		$str$23,@object
	.size		$str$23,(__unnamed_1 - $str$23)
$str$23:
        /*0012*/ 	.byte	0x2f, 0x74, 0x6d, 0x70, 0x2f, 0x63, 0x75, 0x74, 0x6c, 0x61, 0x73, 0x73, 0x5f, 0x73, 0x77, 0x65
        /*0022*/ 	.byte	0x65, 0x70, 0x5f, 0x73, 0x72, 0x63, 0x2f, 0x69, 0x6e, 0x63, 0x6c, 0x75, 0x64, 0x65, 0x2f, 0x63
        /*0032*/ 	.byte	0x75, 0x74, 0x6c, 0x61, 0x73, 0x73, 0x2f, 0x67, 0x65, 0x6d, 0x6d, 0x2f, 0x63, 0x6f, 0x6c, 0x6c
        /*0042*/ 	.byte	0x65, 0x63, 0x74, 0x69, 0x76, 0x65, 0x2f, 0x73, 0x6d, 0x39, 0x30, 0x5f, 0x6d, 0x6d, 0x61, 0x5f
        /*0052*/ 	.byte	0x74, 0x6d, 0x61, 0x5f, 0x67, 0x6d, 0x6d, 0x61, 0x5f, 0x73, 0x73, 0x5f, 0x77, 0x61, 0x72, 0x70
        /*0062*/ 	.byte	0x73, 0x70, 0x65, 0x63, 0x69, 0x61, 0x6c, 0x69, 0x7a, 0x65, 0x64, 0x2e, 0x68, 0x70, 0x70, 0x00
	.type		__unnamed_1,@object
	.size		__unnamed_1,(.L_0 - __unnamed_1)
__unnamed_1:
        /*0072*/ 	.byte	0x76, 0x6f, 0x69, 0x64, 0x20, 0x63, 0x75, 0x74, 0x6c, 0x61, 0x73, 0x73, 0x3a, 0x3a, 0x67, 0x65
        /* <DEDUP_REMOVED lines=179> */
        /*0bb2*/ 	.byte	0x74, 0x65, 0x3a, 0x3a, 0x69, 0x64, 0x65, 0x6e, 0x74, 0x69, 0x74, 0x79, 0x5d, 0x00
.L_0:


//--------------------- .nv.shared._ZN7cutlass13device_kernelINS_4gemm6kernel13GemmUniversalIN4cute5tupleIJiiiiEEENS1_10collective13CollectiveMmaINS1_34MainloopSm90TmaGmmaWarpSpecializedILi4ENS5_IJNS4_1CILi2EEENSA_ILi1EEESC_EEENS1_32KernelTmaWarpSpecializedPingpongEEENS5_IJNSA_ILi64EEESG_NSA_ILi32EEEEEENS_6half_tENS5_IJlSC_lEEESJ_SK_NS4_8TiledMMAINS4_8MMA_AtomIJNS4_4SM904GMMA25MMA_64x64x16_F32F16F16_SSILNSO_5MajorE0ELSQ_0ELNSO_7ScaleInE1ELSR_1EEEEEENS4_6LayoutINS5_IJSC_SC_SC_EEENS5_IJNSA_ILi0EEESW_SW_EEEEENS5_IJNS4_10UnderscoreESZ_SZ_EEEEENS4_13SM90_TMA_LOADENS4_14ComposedLayoutINS4_7SwizzleILi2ELi4ELi3EEENS4_18smem_ptr_flag_bitsILi16EEENSU_INS5_IJNSA_ILi8EEESH_EEENS5_IJSH_SC_EEEEEEEvNS4_8identityENS4_23SM90_TMA_LOAD_MULTICASTES1C_vS1D_EENS_8epilogue10collective6detail29Sm90TmaWarpSpecializedAdapterINS1H_15DefaultEpilogueISJ_SK_SK_NS1G_6thread17LinearCombinationISJ_Li1EffLNS1L_9ScaleType4KindE0ELNS_15FloatRoundStyleE2ESJ_EENS1_15EpilogueDefaultEEEEEvvEEEEvNT_6ParamsE --------------------------
	.section	.nv.shared._ZN7cutlass13device_kernelINS_4gemm6kernel13GemmUniversalIN4cute5tupleIJiiiiEEENS1_10collective13CollectiveMmaINS1_34MainloopSm90TmaGmmaWarpSpecializedILi4ENS5_IJNS4_1CILi2EEENSA_ILi1EEESC_EEENS1_32KernelTmaWarpSpecializedPingpongEEENS5_IJNSA_ILi64EEESG_NSA_ILi32EEEEEENS_6half_tENS5_IJlSC_lEEESJ_SK_NS4_8TiledMMAINS4_8MMA_AtomIJNS4_4SM904GMMA25MMA_64x64x16_F32F16F16_SSILNSO_5MajorE0ELSQ_0ELNSO_7ScaleInE1ELSR_1EEEEEENS4_6LayoutINS5_IJSC_SC_SC_EEENS5_IJNSA_ILi0EEESW_SW_EEEEENS5_IJNS4_10UnderscoreESZ_SZ_EEEEENS4_13SM90_TMA_LOADENS4_14ComposedLayoutINS4_7SwizzleILi2ELi4ELi3EEENS4_18smem_ptr_flag_bitsILi16EEENSU_INS5_IJNSA_ILi8EEESH_EEENS5_IJSH_SC_EEEEEEEvNS4_8identityENS4_23SM90_TMA_LOAD_MULTICASTES1C_vS1D_EENS_8epilogue10collective6detail29Sm90TmaWarpSpecializedAdapterINS1H_15DefaultEpilogueISJ_SK_SK_NS1G_6thread17LinearCombinationISJ_Li1EffLNS1L_9ScaleType4KindE0ELNS_15FloatRoundStyleE2ESJ_EENS1_15EpilogueDefaultEEEEEvvEEEEvNT_6ParamsE,"aw",@nobits
	.sectionflags	@""
	.align	16
	.zero		1024


//--------------------- .nv.shared.reserved.0     --------------------------
	.section	.nv.shared.reserved.0,"aw",@nobits
	.weak		__nv_reservedSMEM_offset_0_alias
	.size		__nv_reservedSMEM_offset_0_alias, 0, 0
	.other		__nv_reservedSMEM_offset_0_alias,@"STO_CUDA_RESERVED_SHARED STV_DEFAULT"
__nv_reservedSMEM_offset_0_alias:
	.zero		0


//--------------------- .nv.global                --------------------------
	.section	.nv.global,"aw",@nobits
.nv.global:
	.type		_ZN39_INTERNAL_6a070f58_4_k_cu_7f014ffc_37814cute1_E,@object
	.size		_ZN39_INTERNAL_6a070f58_4_k_cu_7f014ffc_37814cute1_E,(_ZN39_INTERNAL_6a070f58_4_k_cu_7f014ffc_37814cuda3std3__45__cpo6cbeginE - _ZN39_INTERNAL_6a070f58_4_k_cu_7f014ffc_37814cute1_E)
_ZN39_INTERNAL_6a070f58_4_k_cu_7f014ffc_37814cute1_E:
	.zero		1
	.type		_ZN39_INTERNAL_6a070f58_4_k_cu_7f014ffc_37814cuda3std3__45__cpo6cbeginE,@object
	.size		_ZN39_INTERNAL_6a070f58_4_k_cu_7f014ffc_37814cuda3std3__45__cpo6cbeginE,(_ZN39_INTERNAL_6a070f58_4_k_cu_7f014ffc_37814cuda3std3__48in_placeE - _ZN39_INTERNAL_6a070f58_4_k_cu_7f014ffc_37814cuda3std3__45__cpo6cbeginE)
_ZN39_INTERNAL_6a070f58_4_k_cu_7f014ffc_37814cuda3std3__45__cpo6cbeginE:
	.zero		1
	.type		_ZN39_INTERNAL_6a070f58_4_k_cu_7f014ffc_37814cuda3std3__48in_placeE,@object
	.size		_ZN39_INTERNAL_6a070f58_4_k_cu_7f014ffc_37814cuda3std3__48in_placeE,(_ZN39_INTERNAL_6a070f58_4_k_cu_7f014ffc_37814cuda3std6ranges3__45__cpo9iter_moveE - _ZN39_INTERNAL_6a070f58_4_k_cu_7f014ffc_37814cuda3std3__48in_placeE)
_ZN39_INTERNAL_6a070f58_4_k_cu_7f014ffc_37814cuda3std3__48in_placeE:
	.zero		1
	.type		_ZN39_INTERNAL_6a070f58_4_k_cu_7f014ffc_37814cuda3std6ranges3__45__cpo9iter_moveE,@object
	.size		_ZN39_INTERNAL_6a070f58_4_k_cu_7f014ffc_37814cuda3std6ranges3__45__cpo9iter_moveE,(_ZN39_INTERNAL_6a070f58_4_k_cu_7f014ffc_37814cuda3std3__45__cpo5beginE - _ZN39_INTERNAL_6a070f58_4_k_cu_7f014ffc_37814cuda3std6ranges3__45__cpo9iter_moveE)
_ZN39_INTERNAL_6a070f58_4_k_cu_7f014ffc_37814cuda3std6ranges3__45__cpo9iter_moveE:
	.zero		1
	.type		_ZN39_INTERNAL_6a070f58_4_k_cu_7f014ffc_37814cuda3std3__45__cpo5beginE,@object
	.size		_ZN39_INTERNAL_6a070f58_4_k_cu_7f014ffc_37814cuda3std3__45__cpo5beginE,(_ZN39_INTERNAL_6a070f58_4_k_cu_7f014ffc_37814cuda3std3__441_GLOBAL__N__6a070f58_4_k_cu_7f014ffc_37816ignoreE - _ZN39_INTERNAL_6a070f58_4_k_cu_7f014ffc_37814cuda3std3__45__cpo5beginE)
_ZN39_INTERNAL_6a070f58_4_k_cu_7f014ffc_37814cuda3std3__45__cpo5beginE:
	.zero		1
	.type		_ZN39_INTERNAL_6a070f58_4_k_cu_7f014ffc_37814cuda3std3__441_GLOBAL__N__6a070f58_4_k_cu_7f014ffc_37816ignoreE,@object
	.size		_ZN39_INTERNAL_6a070f58_4_k_cu_7f014ffc_37814cuda3std3__441_GLOBAL__N__6a070f58_4_k_cu_7f014ffc_37816ignoreE,(_ZN39_INTERNAL_6a070f58_4_k_cu_7f014ffc_37814cute7productE - _ZN39_INTERNAL_6a070f58_4_k_cu_7f014ffc_37814cuda3std3__441_GLOBAL__N__6a070f58_4_k_cu_7f014ffc_37816ignoreE)
_ZN39_INTERNAL_6a070f58_4_k_cu_7f014ffc_37814cuda3std3__441_GLOBAL__N__6a070f58_4_k_cu_7f014ffc_37816ignoreE:
	.zero		1
	.type		_ZN39_INTERNAL_6a070f58_4_k_cu_7f014ffc_37814cute7productE,@object
	.size		_ZN39_INTERNAL_6a070f58_4_k_cu_7f014ffc_37814cute7productE,(_ZN39_INTERNAL_6a070f58_4_k_cu_7f014ffc_37814cuda3std3__45__cpo3endE - _ZN39_INTERNAL_6a070f58_4_k_cu_7f014ffc_37814cute7productE)
_ZN39_INTERNAL_6a070f58_4_k_cu_7f014ffc_37814cute7productE:
	.zero		1
	.type		_ZN39_INTERNAL_6a070f58_4_k_cu_7f014ffc_37814cuda3std3__45__cpo3endE,@object
	.size		_ZN39_INTERNAL_6a070f58_4_k_cu_7f014ffc_37814cuda3std3__45__cpo3endE,(_ZN39_INTERNAL_6a070f58_4_k_cu_7f014ffc_37814cuda3std3__419piecewise_constructE - _ZN39_INTERNAL_6a070f58_4_k_cu_7f014ffc_37814cuda3std3__45__cpo3endE)
_ZN39_INTERNAL_6a070f58_4_k_cu_7f014ffc_37814cuda3std3__45__cpo3endE:
	.zero		1
	.type		_ZN39_INTERNAL_6a070f58_4_k_cu_7f014ffc_37814cuda3std3__419piecewise_constructE,@object
	.size		_ZN39_INTERNAL_6a070f58_4_k_cu_7f014ffc_37814cuda3std3__419piecewise_constructE,(_ZN39_INTERNAL_6a070f58_4_k_cu_7f014ffc_37814cuda3std3__45__cpo4cendE - _ZN39_INTERNAL_6a070f58_4_k_cu_7f014ffc_37814cuda3std3__419piecewise_constructE)
_ZN39_INTERNAL_6a070f58_4_k_cu_7f014ffc_37814cuda3std3__419piecewise_constructE:
	.zero		1
	.type		_ZN39_INTERNAL_6a070f58_4_k_cu_7f014ffc_37814cuda3std3__45__cpo4cendE,@object
	.size		_ZN39_INTERNAL_6a070f58_4_k_cu_7f014ffc_37814cuda3std3__45__cpo4cendE,(_ZN39_INTERNAL_6a070f58_4_k_cu_7f014ffc_37814cuda3std6ranges3__45__cpo4swapE - _ZN39_INTERNAL_6a070f58_4_k_cu_7f014ffc_37814cuda3std3__45__cpo4cendE)
_ZN39_INTERNAL_6a070f58_4_k_cu_7f014ffc_37814cuda3std3__45__cpo4cendE:
	.zero		1
	.type		_ZN39_INTERNAL_6a070f58_4_k_cu_7f014ffc_37814cuda3std6ranges3__45__cpo4swapE,@object
	.size		_ZN39_INTERNAL_6a070f58_4_k_cu_7f014ffc_37814cuda3std6ranges3__45__cpo4swapE,(.L_8 - _ZN39_INTERNAL_6a070f58_4_k_cu_7f014ffc_37814cuda3std6ranges3__45__cpo4swapE)
_ZN39_INTERNAL_6a070f58_4_k_cu_7f014ffc_37814cuda3std6ranges3__45__cpo4swapE:
	.zero		1
.L_8:


//--------------------- .nv.constant0._ZN7cutlass13device_kernelINS_4gemm6kernel13GemmUniversalIN4cute5tupleIJiiiiEEENS1_10collective13CollectiveMmaINS1_34MainloopSm90TmaGmmaWarpSpecializedILi4ENS5_IJNS4_1CILi2EEENSA_ILi1EEESC_EEENS1_32KernelTmaWarpSpecializedPingpongEEENS5_IJNSA_ILi64EEESG_NSA_ILi32EEEEEENS_6half_tENS5_IJlSC_lEEESJ_SK_NS4_8TiledMMAINS4_8MMA_AtomIJNS4_4SM904GMMA25MMA_64x64x16_F32F16F16_SSILNSO_5MajorE0ELSQ_0ELNSO_7ScaleInE1ELSR_1EEEEEENS4_6LayoutINS5_IJSC_SC_SC_EEENS5_IJNSA_ILi0EEESW_SW_EEEEENS5_IJNS4_10UnderscoreESZ_SZ_EEEEENS4_13SM90_TMA_LOADENS4_14ComposedLayoutINS4_7SwizzleILi2ELi4ELi3EEENS4_18smem_ptr_flag_bitsILi16EEENSU_INS5_IJNSA_ILi8EEESH_EEENS5_IJSH_SC_EEEEEEEvNS4_8identityENS4_23SM90_TMA_LOAD_MULTICASTES1C_vS1D_EENS_8epilogue10collective6detail29Sm90TmaWarpSpecializedAdapterINS1H_15DefaultEpilogueISJ_SK_SK_NS1G_6thread17LinearCombinationISJ_Li1EffLNS1L_9ScaleType4KindE0ELNS_15FloatRoundStyleE2ESJ_EENS1_15EpilogueDefaultEEEEEvvEEEEvNT_6ParamsE --------------------------
	.section	.nv.constant0._ZN7cutlass13device_kernelINS_4gemm6kernel13GemmUniversalIN4cute5tupleIJiiiiEEENS1_10collective13CollectiveMmaINS1_34MainloopSm90TmaGmmaWarpSpecializedILi4ENS5_IJNS4_1CILi2EEENSA_ILi1EEESC_EEENS1_32KernelTmaWarpSpecializedPingpongEEENS5_IJNSA_ILi64EEESG_NSA_ILi32EEEEEENS_6half_tENS5_IJlSC_lEEESJ_SK_NS4_8TiledMMAINS4_8MMA_AtomIJNS4_4SM904GMMA25MMA_64x64x16_F32F16F16_SSILNSO_5MajorE0ELSQ_0ELNSO_7ScaleInE1ELSR_1EEEEEENS4_6LayoutINS5_IJSC_SC_SC_EEENS5_IJNSA_ILi0EEESW_SW_EEEEENS5_IJNS4_10UnderscoreESZ_SZ_EEEEENS4_13SM90_TMA_LOADENS4_14ComposedLayoutINS4_7SwizzleILi2ELi4ELi3EEENS4_18smem_ptr_flag_bitsILi16EEENSU_INS5_IJNSA_ILi8EEESH_EEENS5_IJSH_SC_EEEEEEEvNS4_8identityENS4_23SM90_TMA_LOAD_MULTICASTES1C_vS1D_EENS_8epilogue10collective6detail29Sm90TmaWarpSpecializedAdapterINS1H_15DefaultEpilogueISJ_SK_SK_NS1G_6thread17LinearCombinationISJ_Li1EffLNS1L_9ScaleType4KindE0ELNS_15FloatRoundStyleE2ESJ_EENS1_15EpilogueDefaultEEEEEvvEEEEvNT_6ParamsE,"a",@progbits
	.sectionflags	@""
	.align	4
.nv.constant0._ZN7cutlass13device_kernelINS_4gemm6kernel13GemmUniversalIN4cute5tupleIJiiiiEEENS1_10collective13CollectiveMmaINS1_34MainloopSm90TmaGmmaWarpSpecializedILi4ENS5_IJNS4_1CILi2EEENSA_ILi1EEESC_EEENS1_32KernelTmaWarpSpecializedPingpongEEENS5_IJNSA_ILi64EEESG_NSA_ILi32EEEEEENS_6half_tENS5_IJlSC_lEEESJ_SK_NS4_8TiledMMAINS4_8MMA_AtomIJNS4_4SM904GMMA25MMA_64x64x16_F32F16F16_SSILNSO_5MajorE0ELSQ_0ELNSO_7ScaleInE1ELSR_1EEEEEENS4_6LayoutINS5_IJSC_SC_SC_EEENS5_IJNSA_ILi0EEESW_SW_EEEEENS5_IJNS4_10UnderscoreESZ_SZ_EEEEENS4_13SM90_TMA_LOADENS4_14ComposedLayoutINS4_7SwizzleILi2ELi4ELi3EEENS4_18smem_ptr_flag_bitsILi16EEENSU_INS5_IJNSA_ILi8EEESH_EEENS5_IJSH_SC_EEEEEEEvNS4_8identityENS4_23SM90_TMA_LOAD_MULTICASTES1C_vS1D_EENS_8epilogue10collective6detail29Sm90TmaWarpSpecializedAdapterINS1H_15DefaultEpilogueISJ_SK_SK_NS1G_6thread17LinearCombinationISJ_Li1EffLNS1L_9ScaleType4KindE0ELNS_15FloatRoundStyleE2ESJ_EENS1_15EpilogueDefaultEEEEEvvEEEEvNT_6ParamsE:
	.zero		1664


//--------------------- SYMBOLS --------------------------

	.type		.nv.reservedSmem.offset0,@object
	.size		.nv.reservedSmem.offset0,0x4
	.type		__assertfail,@function
